//
// Generated by NVIDIA NVVM Compiler
//
// Compiler Build ID: CL-36424714
// Cuda compilation tools, release 13.0, V13.0.88
// Based on NVVM 20.0.0
//

.version 9.0
.target sm_100
.address_size 64

	// .globl	_Z15process_kernel1PfS_S_i
.global .align 4 .b8 __cudart_i2opi_f[24] = {65, 144, 67, 60, 153, 149, 98, 219, 192, 221, 52, 245, 209, 87, 39, 252, 41, 21, 68, 78, 110, 131, 249, 162};

.visible .entry _Z15process_kernel1PfS_S_i(
	.param .u64 .ptr .align 1 _Z15process_kernel1PfS_S_i_param_0,
	.param .u64 .ptr .align 1 _Z15process_kernel1PfS_S_i_param_1,
	.param .u64 .ptr .align 1 _Z15process_kernel1PfS_S_i_param_2,
	.param .u32 _Z15process_kernel1PfS_S_i_param_3
)
{
	.local .align 4 .b8 	__local_depot0[28];
	.reg .b64 	%SP;
	.reg .b64 	%SPL;
	.reg .pred 	%p<18>;
	.reg .b32 	%r<98>;
	.reg .b32 	%f<56>;
	.reg .b64 	%rd<51>;
	.reg .b64 	%fd<5>;

	mov.u64 	%SPL, __local_depot0;
	ld.param.u64 	%rd16, [_Z15process_kernel1PfS_S_i_param_0];
	ld.param.u64 	%rd17, [_Z15process_kernel1PfS_S_i_param_1];
	ld.param.u64 	%rd18, [_Z15process_kernel1PfS_S_i_param_2];
	ld.param.u32 	%r30, [_Z15process_kernel1PfS_S_i_param_3];
	add.u64 	%rd1, %SPL, 0;
	mov.u32 	%r31, %ctaid.z;
	mov.u32 	%r32, %nctaid.x;
	mov.u32 	%r33, %nctaid.y;
	mov.u32 	%r34, %ctaid.y;
	mov.u32 	%r35, %ctaid.x;
	mad.lo.s32 	%r36, %r31, %r33, %r34;
	mad.lo.s32 	%r37, %r36, %r32, %r35;
	mov.u32 	%r38, %tid.x;
	mov.u32 	%r39, %ntid.y;
	mul.lo.s32 	%r40, %r35, %r39;
	mov.u32 	%r41, %tid.y;
	mov.u32 	%r42, %ntid.x;
	mov.u32 	%r43, %ntid.z;
	mad.lo.s32 	%r44, %r39, %r43, %r42;
	mad.lo.s32 	%r45, %r41, %r42, %r38;
	mad.lo.s32 	%r46, %r40, %r38, %r45;
	mad.lo.s32 	%r1, %r37, %r44, %r46;
	setp.ge.s32 	%p1, %r1, %r30;
	@%p1 bra 	$L__BB0_18;
	cvta.to.global.u64 	%rd20, %rd16;
	mul.wide.s32 	%rd21, %r1, 4;
	add.s64 	%rd22, %rd20, %rd21;
	ld.global.f32 	%f1, [%rd22];
	mul.f32 	%f14, %f1, 0f3F22F983;
	cvt.rni.s32.f32 	%r93, %f14;
	cvt.rn.f32.s32 	%f15, %r93;
	fma.rn.f32 	%f16, %f15, 0fBFC90FDA, %f1;
	fma.rn.f32 	%f17, %f15, 0fB3A22168, %f16;
	fma.rn.f32 	%f54, %f15, 0fA7C234C5, %f17;
	abs.f32 	%f3, %f1;
	setp.ltu.f32 	%p2, %f3, 0f47CE4780;
	@%p2 bra 	$L__BB0_9;
	setp.neu.f32 	%p3, %f3, 0f7F800000;
	@%p3 bra 	$L__BB0_4;
	mov.f32 	%f20, 0f00000000;
	mul.rn.f32 	%f54, %f1, %f20;
	mov.b32 	%r93, 0;
	bra.uni 	$L__BB0_9;
$L__BB0_4:
	mov.b32 	%r3, %f1;
	shl.b32 	%r48, %r3, 8;
	or.b32  	%r4, %r48, -2147483648;
	mov.b64 	%rd47, 0;
	mov.b32 	%r90, 0;
	mov.u64 	%rd45, __cudart_i2opi_f;
	mov.u64 	%rd46, %rd1;
$L__BB0_5:
	.pragma "nounroll";
	ld.global.nc.u32 	%r49, [%rd45];
	mad.wide.u32 	%rd25, %r49, %r4, %rd47;
	shr.u64 	%rd47, %rd25, 32;
	st.local.u32 	[%rd46], %rd25;
	add.s32 	%r90, %r90, 1;
	add.s64 	%rd46, %rd46, 4;
	add.s64 	%rd45, %rd45, 4;
	setp.ne.s32 	%p4, %r90, 6;
	@%p4 bra 	$L__BB0_5;
	shr.u32 	%r50, %r3, 23;
	st.local.u32 	[%rd1+24], %rd47;
	and.b32  	%r7, %r50, 31;
	and.b32  	%r51, %r50, 224;
	add.s32 	%r52, %r51, -128;
	shr.u32 	%r53, %r52, 5;
	mul.wide.u32 	%rd26, %r53, 4;
	sub.s64 	%rd8, %rd1, %rd26;
	ld.local.u32 	%r91, [%rd8+24];
	ld.local.u32 	%r92, [%rd8+20];
	setp.eq.s32 	%p5, %r7, 0;
	@%p5 bra 	$L__BB0_8;
	shf.l.wrap.b32 	%r91, %r92, %r91, %r7;
	ld.local.u32 	%r54, [%rd8+16];
	shf.l.wrap.b32 	%r92, %r54, %r92, %r7;
$L__BB0_8:
	shr.u32 	%r55, %r91, 30;
	shf.l.wrap.b32 	%r56, %r92, %r91, 2;
	shl.b32 	%r57, %r92, 2;
	shr.u32 	%r58, %r56, 31;
	add.s32 	%r59, %r58, %r55;
	neg.s32 	%r60, %r59;
	setp.lt.s32 	%p6, %r3, 0;
	selp.b32 	%r93, %r60, %r59, %p6;
	xor.b32  	%r61, %r56, %r3;
	shr.s32 	%r62, %r56, 31;
	xor.b32  	%r63, %r62, %r56;
	xor.b32  	%r64, %r62, %r57;
	cvt.u64.u32 	%rd27, %r63;
	shl.b64 	%rd28, %rd27, 32;
	cvt.u64.u32 	%rd29, %r64;
	or.b64  	%rd30, %rd28, %rd29;
	cvt.rn.f64.s64 	%fd1, %rd30;
	mul.f64 	%fd2, %fd1, 0d3BF921FB54442D19;
	cvt.rn.f32.f64 	%f18, %fd2;
	neg.f32 	%f19, %f18;
	setp.lt.s32 	%p7, %r61, 0;
	selp.f32 	%f54, %f19, %f18, %p7;
$L__BB0_9:
	mul.rn.f32 	%f21, %f54, %f54;
	and.b32  	%r66, %r93, 1;
	setp.eq.b32 	%p8, %r66, 1;
	selp.f32 	%f22, 0f3F800000, %f54, %p8;
	fma.rn.f32 	%f23, %f21, %f22, 0f00000000;
	fma.rn.f32 	%f24, %f21, 0f37CBAC00, 0fBAB607ED;
	selp.f32 	%f25, %f24, 0fB94D4153, %p8;
	selp.f32 	%f26, 0f3D2AAABB, 0f3C0885E4, %p8;
	fma.rn.f32 	%f27, %f25, %f21, %f26;
	selp.f32 	%f28, 0fBEFFFFFF, 0fBE2AAAA8, %p8;
	fma.rn.f32 	%f29, %f27, %f21, %f28;
	fma.rn.f32 	%f30, %f29, %f23, %f22;
	and.b32  	%r67, %r93, 2;
	setp.eq.s32 	%p9, %r67, 0;
	mov.f32 	%f31, 0f00000000;
	sub.f32 	%f32, %f31, %f30;
	selp.f32 	%f7, %f30, %f32, %p9;
	cvta.to.global.u64 	%rd31, %rd17;
	add.s64 	%rd33, %rd31, %rd21;
	ld.global.f32 	%f8, [%rd33];
	mul.f32 	%f33, %f8, 0f3F22F983;
	cvt.rni.s32.f32 	%r97, %f33;
	cvt.rn.f32.s32 	%f34, %r97;
	fma.rn.f32 	%f35, %f34, 0fBFC90FDA, %f8;
	fma.rn.f32 	%f36, %f34, 0fB3A22168, %f35;
	fma.rn.f32 	%f55, %f34, 0fA7C234C5, %f36;
	abs.f32 	%f10, %f8;
	setp.ltu.f32 	%p10, %f10, 0f47CE4780;
	@%p10 bra 	$L__BB0_17;
	setp.neu.f32 	%p11, %f10, 0f7F800000;
	@%p11 bra 	$L__BB0_12;
	mov.f32 	%f39, 0f00000000;
	mul.rn.f32 	%f55, %f8, %f39;
	mov.b32 	%r97, 0;
	bra.uni 	$L__BB0_17;
$L__BB0_12:
	mov.b32 	%r17, %f8;
	shl.b32 	%r69, %r17, 8;
	or.b32  	%r18, %r69, -2147483648;
	mov.b64 	%rd50, 0;
	mov.b32 	%r94, 0;
	mov.u64 	%rd48, __cudart_i2opi_f;
	mov.u64 	%rd49, %rd1;
$L__BB0_13:
	.pragma "nounroll";
	ld.global.nc.u32 	%r70, [%rd48];
	mad.wide.u32 	%rd36, %r70, %r18, %rd50;
	shr.u64 	%rd50, %rd36, 32;
	st.local.u32 	[%rd49], %rd36;
	add.s32 	%r94, %r94, 1;
	add.s64 	%rd49, %rd49, 4;
	add.s64 	%rd48, %rd48, 4;
	setp.ne.s32 	%p12, %r94, 6;
	@%p12 bra 	$L__BB0_13;
	shr.u32 	%r71, %r17, 23;
	st.local.u32 	[%rd1+24], %rd50;
	and.b32  	%r21, %r71, 31;
	and.b32  	%r72, %r71, 224;
	add.s32 	%r73, %r72, -128;
	shr.u32 	%r74, %r73, 5;
	mul.wide.u32 	%rd37, %r74, 4;
	sub.s64 	%rd15, %rd1, %rd37;
	ld.local.u32 	%r95, [%rd15+24];
	ld.local.u32 	%r96, [%rd15+20];
	setp.eq.s32 	%p13, %r21, 0;
	@%p13 bra 	$L__BB0_16;
	shf.l.wrap.b32 	%r95, %r96, %r95, %r21;
	ld.local.u32 	%r75, [%rd15+16];
	shf.l.wrap.b32 	%r96, %r75, %r96, %r21;
$L__BB0_16:
	shr.u32 	%r76, %r95, 30;
	shf.l.wrap.b32 	%r77, %r96, %r95, 2;
	shl.b32 	%r78, %r96, 2;
	shr.u32 	%r79, %r77, 31;
	add.s32 	%r80, %r79, %r76;
	neg.s32 	%r81, %r80;
	setp.lt.s32 	%p14, %r17, 0;
	selp.b32 	%r97, %r81, %r80, %p14;
	xor.b32  	%r82, %r77, %r17;
	shr.s32 	%r83, %r77, 31;
	xor.b32  	%r84, %r83, %r77;
	xor.b32  	%r85, %r83, %r78;
	cvt.u64.u32 	%rd38, %r84;
	shl.b64 	%rd39, %rd38, 32;
	cvt.u64.u32 	%rd40, %r85;
	or.b64  	%rd41, %rd39, %rd40;
	cvt.rn.f64.s64 	%fd3, %rd41;
	mul.f64 	%fd4, %fd3, 0d3BF921FB54442D19;
	cvt.rn.f32.f64 	%f37, %fd4;
	neg.f32 	%f38, %f37;
	setp.lt.s32 	%p15, %r82, 0;
	selp.f32 	%f55, %f38, %f37, %p15;
$L__BB0_17:
	add.s32 	%r87, %r97, 1;
	mul.rn.f32 	%f40, %f55, %f55;
	and.b32  	%r88, %r97, 1;
	setp.eq.b32 	%p16, %r88, 1;
	selp.f32 	%f41, %f55, 0f3F800000, %p16;
	fma.rn.f32 	%f42, %f40, %f41, 0f00000000;
	fma.rn.f32 	%f43, %f40, 0f37CBAC00, 0fBAB607ED;
	selp.f32 	%f44, 0fB94D4153, %f43, %p16;
	selp.f32 	%f45, 0f3C0885E4, 0f3D2AAABB, %p16;
	fma.rn.f32 	%f46, %f44, %f40, %f45;
	selp.f32 	%f47, 0fBE2AAAA8, 0fBEFFFFFF, %p16;
	fma.rn.f32 	%f48, %f46, %f40, %f47;
	fma.rn.f32 	%f49, %f48, %f42, %f41;
	and.b32  	%r89, %r87, 2;
	setp.eq.s32 	%p17, %r89, 0;
	mov.f32 	%f50, 0f00000000;
	sub.f32 	%f51, %f50, %f49;
	selp.f32 	%f52, %f49, %f51, %p17;
	add.f32 	%f53, %f7, %f52;
	cvta.to.global.u64 	%rd42, %rd18;
	add.s64 	%rd44, %rd42, %rd21;
	st.global.f32 	[%rd44], %f53;
$L__BB0_18:
	ret;

}
	// .globl	_Z15process_kernel2PfS_i
.visible .entry _Z15process_kernel2PfS_i(
	.param .u64 .ptr .align 1 _Z15process_kernel2PfS_i_param_0,
	.param .u64 .ptr .align 1 _Z15process_kernel2PfS_i_param_1,
	.param .u32 _Z15process_kernel2PfS_i_param_2
)
{
	.reg .pred 	%p<5>;
	.reg .b32 	%r<23>;
	.reg .b32 	%f<23>;
	.reg .b64 	%rd<8>;

	ld.param.u64 	%rd1, [_Z15process_kernel2PfS_i_param_0];
	ld.param.u64 	%rd2, [_Z15process_kernel2PfS_i_param_1];
	ld.param.u32 	%r2, [_Z15process_kernel2PfS_i_param_2];
	mov.u32 	%r3, %ctaid.z;
	mov.u32 	%r4, %nctaid.x;
	mov.u32 	%r5, %nctaid.y;
	mov.u32 	%r6, %ctaid.y;
	mov.u32 	%r7, %ctaid.x;
	mad.lo.s32 	%r8, %r3, %r5, %r6;
	mad.lo.s32 	%r9, %r8, %r4, %r7;
	mov.u32 	%r10, %tid.x;
	mov.u32 	%r11, %ntid.y;
	mul.lo.s32 	%r12, %r7, %r11;
	mov.u32 	%r13, %tid.y;
	mov.u32 	%r14, %ntid.x;
	mov.u32 	%r15, %ntid.z;
	mad.lo.s32 	%r16, %r11, %r15, %r14;
	mad.lo.s32 	%r17, %r13, %r14, %r10;
	mad.lo.s32 	%r18, %r12, %r10, %r17;
	mad.lo.s32 	%r1, %r9, %r16, %r18;
	setp.ge.s32 	%p1, %r1, %r2;
	@%p1 bra 	$L__BB1_2;
	cvta.to.global.u64 	%rd3, %rd1;
	cvta.to.global.u64 	%rd4, %rd2;
	mul.wide.s32 	%rd5, %r1, 4;
	add.s64 	%rd6, %rd3, %rd5;
	ld.global.f32 	%f1, [%rd6];
	setp.lt.f32 	%p2, %f1, 0f00800000;
	mul.f32 	%f2, %f1, 0f4B000000;
	selp.f32 	%f3, %f2, %f1, %p2;
	selp.f32 	%f4, 0fC1B80000, 0f00000000, %p2;
	mov.b32 	%r19, %f3;
	add.s32 	%r20, %r19, -1059760811;
	and.b32  	%r21, %r20, -8388608;
	sub.s32 	%r22, %r19, %r21;
	mov.b32 	%f5, %r22;
	cvt.rn.f32.s32 	%f6, %r21;
	fma.rn.f32 	%f7, %f6, 0f34000000, %f4;
	add.f32 	%f8, %f5, 0fBF800000;
	fma.rn.f32 	%f9, %f8, 0fBE055027, 0f3E1039F6;
	fma.rn.f32 	%f10, %f9, %f8, 0fBDF8CDCC;
	fma.rn.f32 	%f11, %f10, %f8, 0f3E0F2955;
	fma.rn.f32 	%f12, %f11, %f8, 0fBE2AD8B9;
	fma.rn.f32 	%f13, %f12, %f8, 0f3E4CED0B;
	fma.rn.f32 	%f14, %f13, %f8, 0fBE7FFF22;
	fma.rn.f32 	%f15, %f14, %f8, 0f3EAAAA78;
	fma.rn.f32 	%f16, %f15, %f8, 0fBF000000;
	mul.f32 	%f17, %f8, %f16;
	fma.rn.f32 	%f18, %f17, %f8, %f8;
	fma.rn.f32 	%f19, %f7, 0f3F317218, %f18;
	setp.gt.u32 	%p3, %r19, 2139095039;
	fma.rn.f32 	%f20, %f3, 0f7F800000, 0f7F800000;
	selp.f32 	%f21, %f20, %f19, %p3;
	setp.eq.f32 	%p4, %f3, 0f00000000;
	selp.f32 	%f22, 0fFF800000, %f21, %p4;
	add.s64 	%rd7, %rd4, %rd5;
	st.global.f32 	[%rd7], %f22;
$L__BB1_2:
	ret;

}
	// .globl	_Z15process_kernel3PfS_i
.visible .entry _Z15process_kernel3PfS_i(
	.param .u64 .ptr .align 1 _Z15process_kernel3PfS_i_param_0,
	.param .u64 .ptr .align 1 _Z15process_kernel3PfS_i_param_1,
	.param .u32 _Z15process_kernel3PfS_i_param_2
)
{
	.reg .pred 	%p<2>;
	.reg .b32 	%r<19>;
	.reg .b32 	%f<3>;
	.reg .b64 	%rd<8>;

	ld.param.u64 	%rd1, [_Z15process_kernel3PfS_i_param_0];
	ld.param.u64 	%rd2, [_Z15process_kernel3PfS_i_param_1];
	ld.param.u32 	%r2, [_Z15process_kernel3PfS_i_param_2];
	mov.u32 	%r3, %ctaid.z;
	mov.u32 	%r4, %nctaid.x;
	mov.u32 	%r5, %nctaid.y;
	mov.u32 	%r6, %ctaid.y;
	mov.u32 	%r7, %ctaid.x;
	mad.lo.s32 	%r8, %r3, %r5, %r6;
	mad.lo.s32 	%r9, %r8, %r4, %r7;
	mov.u32 	%r10, %tid.x;
	mov.u32 	%r11, %ntid.y;
	mul.lo.s32 	%r12, %r7, %r11;
	mov.u32 	%r13, %tid.y;
	mov.u32 	%r14, %ntid.x;
	mov.u32 	%r15, %ntid.z;
	mad.lo.s32 	%r16, %r11, %r15, %r14;
	mad.lo.s32 	%r17, %r13, %r14, %r10;
	mad.lo.s32 	%r18, %r12, %r10, %r17;
	mad.lo.s32 	%r1, %r9, %r16, %r18;
	setp.ge.s32 	%p1, %r1, %r2;
	@%p1 bra 	$L__BB2_2;
	cvta.to.global.u64 	%rd3, %rd1;
	cvta.to.global.u64 	%rd4, %rd2;
	mul.wide.s32 	%rd5, %r1, 4;
	add.s64 	%rd6, %rd3, %rd5;
	ld.global.f32 	%f1, [%rd6];
	sqrt.rn.f32 	%f2, %f1;
	add.s64 	%rd7, %rd4, %rd5;
	st.global.f32 	[%rd7], %f2;
$L__BB2_2:
	ret;

}


// ===== COMPILED SASS (sm_100) =====

	.target	sm_100

	.elftype	@"ET_EXEC"


//--------------------- .note.nv.tkinfo           --------------------------
	.section	.note.nv.tkinfo,"",@"SHT_NOTE"
	.sectionflags	@"SHF_NOTE_NV_TKINFO"
	.tkinfo
        /*0018*/ 	.word	0x00000002
        /*0030*/ 	.string	""
        /*0030*/ 	.string	"ptxas"
        /*0030*/ 	.string	"Cuda compilation tools, release 13.0, V13.0.88"
        /*0030*/ 	.string	"Build cuda_13.0.r13.0/compiler.36424714_0"
        /*0030*/ 	.string	"-arch sm_100 -m 64 "



//--------------------- .note.nv.cuinfo           --------------------------
	.section	.note.nv.cuinfo,"",@"SHT_NOTE"
	.sectionflags	@"SHF_NOTE_NV_CUINFO"
        /*0018*/ 	.short	0x0002
        /*001a*/ 	.short	0x0064
        /*001c*/ 	.short	0x0082
	.zero		2


//--------------------- .nv.info                  --------------------------
	.section	.nv.info,"",@"SHT_CUDA_INFO"
	.align	4


	//----- nvinfo : EIATTR_REGCOUNT
	.align		4
        /*0000*/ 	.byte	0x04, 0x2f
        /*0002*/ 	.short	(.L_2 - .L_1)
	.align		4
.L_1:
        /*0004*/ 	.word	index@(_Z15process_kernel1PfS_S_i)
        /*0008*/ 	.word	0x00000016


	//----- nvinfo : EIATTR_FRAME_SIZE
	.align		4
.L_2:
        /*000c*/ 	.byte	0x04, 0x11
        /*000e*/ 	.short	(.L_4 - .L_3)
	.align		4
.L_3:
        /*0010*/ 	.word	index@(_Z15process_kernel1PfS_S_i)
        /*0014*/ 	.word	0x00000000


	//----- nvinfo : EIATTR_REGCOUNT
	.align		4
.L_4:
        /*0018*/ 	.byte	0x04, 0x2f
        /*001a*/ 	.short	(.L_6 - .L_5)
	.align		4
.L_5:
        /*001c*/ 	.word	index@(_Z15process_kernel2PfS_i)
        /*0020*/ 	.word	0x0000000c


	//----- nvinfo : EIATTR_FRAME_SIZE
	.align		4
.L_6:
        /*0024*/ 	.byte	0x04, 0x11
        /*0026*/ 	.short	(.L_8 - .L_7)
	.align		4
.L_7:
        /*0028*/ 	.word	index@(_Z15process_kernel2PfS_i)
        /*002c*/ 	.word	0x00000000


	//----- nvinfo : EIATTR_REGCOUNT
	.align		4
.L_8:
        /*0030*/ 	.byte	0x04, 0x2f
        /*0032*/ 	.short	(.L_10 - .L_9)
	.align		4
.L_9:
        /*0034*/ 	.word	index@(_Z15process_kernel3PfS_i)
        /*0038*/ 	.word	0x0000000c


	//----- nvinfo : EIATTR_FRAME_SIZE
	.align		4
.L_10:
        /*003c*/ 	.byte	0x04, 0x11
        /*003e*/ 	.short	(.L_12 - .L_11)
	.align		4
.L_11:
        /*0040*/ 	.word	index@($__internal_0_$__cuda_sm20_sqrt_rn_f32_slowpath)
        /*0044*/ 	.word	0x00000000


	//----- nvinfo : EIATTR_FRAME_SIZE
	.align		4
.L_12:
        /*0048*/ 	.byte	0x04, 0x11
        /*004a*/ 	.short	(.L_14 - .L_13)
	.align		4
.L_13:
        /*004c*/ 	.word	index@(_Z15process_kernel3PfS_i)
        /*0050*/ 	.word	0x00000000


	//----- nvinfo : EIATTR_MIN_STACK_SIZE
	.align		4
.L_14:
        /*0054*/ 	.byte	0x04, 0x12
        /*0056*/ 	.short	(.L_16 - .L_15)
	.align		4
.L_15:
        /*0058*/ 	.word	index@(_Z15process_kernel3PfS_i)
        /*005c*/ 	.word	0x00000000


	//----- nvinfo : EIATTR_MIN_STACK_SIZE
	.align		4
.L_16:
        /*0060*/ 	.byte	0x04, 0x12
        /*0062*/ 	.short	(.L_18 - .L_17)
	.align		4
.L_17:
        /*0064*/ 	.word	index@(_Z15process_kernel2PfS_i)
        /*0068*/ 	.word	0x00000000


	//----- nvinfo : EIATTR_MIN_STACK_SIZE
	.align		4
.L_18:
        /*006c*/ 	.byte	0x04, 0x12
        /*006e*/ 	.short	(.L_20 - .L_19)
	.align		4
.L_19:
        /*0070*/ 	.word	index@(_Z15process_kernel1PfS_S_i)
        /*0074*/ 	.word	0x00000000
.L_20:


//--------------------- .nv.compat                --------------------------
	.section	.nv.compat,"",@"SHT_CUDA_COMPAT_INFO"
	.align	4
        /*0000*/ 	.byte	0x02, 0x09, 0x00, 0x00, 0x02, 0x02, 0x01, 0x00, 0x02, 0x05, 0x05, 0x00, 0x03, 0x07, 0x01, 0x01
        /*0010*/ 	.byte	0x02, 0x03, 0x00, 0x00, 0x02, 0x06, 0x01, 0x00, 0x04, 0x0b, 0x08, 0x00, 0x01, 0x00, 0x00, 0x00
        /*0020*/ 	.byte	0x00, 0x00, 0x00, 0x00


//--------------------- .nv.info._Z15process_kernel3PfS_i --------------------------
	.section	.nv.info._Z15process_kernel3PfS_i,"",@"SHT_CUDA_INFO"
	.sectionflags	@""
	.align	4


	//----- nvinfo : EIATTR_CUDA_API_VERSION
	.align		4
        /*0000*/ 	.byte	0x04, 0x37
        /*0002*/ 	.short	(.L_22 - .L_21)
.L_21:
        /*0004*/ 	.word	0x00000082


	//----- nvinfo : EIATTR_KPARAM_INFO
	.align		4
.L_22:
        /*0008*/ 	.byte	0x04, 0x17
        /*000a*/ 	.short	(.L_24 - .L_23)
.L_23:
        /*000c*/ 	.word	0x00000000
        /*0010*/ 	.short	0x0002
        /*0012*/ 	.short	0x0010
        /*0014*/ 	.byte	0x00, 0xf0, 0x11, 0x00


	//----- nvinfo : EIATTR_KPARAM_INFO
	.align		4
.L_24:
        /*0018*/ 	.byte	0x04, 0x17
        /*001a*/ 	.short	(.L_26 - .L_25)
.L_25:
        /*001c*/ 	.word	0x00000000
        /*0020*/ 	.short	0x0001
        /*0022*/ 	.short	0x0008
        /*0024*/ 	.byte	0x00, 0xf5, 0x21, 0x00


	//----- nvinfo : EIATTR_KPARAM_INFO
	.align		4
.L_26:
        /*0028*/ 	.byte	0x04, 0x17
        /*002a*/ 	.short	(.L_28 - .L_27)
.L_27:
        /*002c*/ 	.word	0x00000000
        /*0030*/ 	.short	0x0000
        /*0032*/ 	.short	0x0000
        /*0034*/ 	.byte	0x00, 0xf5, 0x21, 0x00


	//----- nvinfo : EIATTR_SPARSE_MMA_MASK
	.align		4
.L_28:
        /*0038*/ 	.byte	0x03, 0x50
        /*003a*/ 	.short	0x0000


	//----- nvinfo : EIATTR_MAXREG_COUNT
	.align		4
        /*003c*/ 	.byte	0x03, 0x1b
        /*003e*/ 	.short	0x00ff


	//----- nvinfo : EIATTR_MERCURY_ISA_VERSION
	.align		4
        /*0040*/ 	.byte	0x03, 0x5f
        /*0042*/ 	.short	0x0101


	//----- nvinfo : EIATTR_VRC_CTA_INIT_COUNT
	.align		4
        /*0044*/ 	.byte	0x02, 0x4a
	.zero		1
	.zero		1


	//----- nvinfo : EIATTR_EXIT_INSTR_OFFSETS
	.align		4
        /*0048*/ 	.byte	0x04, 0x1c
        /*004a*/ 	.short	(.L_30 - .L_29)


	//   ....[0]....
.L_29:
        /*004c*/ 	.word	0x00000140


	//   ....[1]....
        /*0050*/ 	.word	0x00000290


	//----- nvinfo : EIATTR_CRS_STACK_SIZE
	.align		4
.L_30:
        /*0054*/ 	.byte	0x04, 0x1e
        /*0056*/ 	.short	(.L_32 - .L_31)
.L_31:
        /*0058*/ 	.word	0x00000000


	//----- nvinfo : EIATTR_CBANK_PARAM_SIZE
	.align		4
.L_32:
        /*005c*/ 	.byte	0x03, 0x19
        /*005e*/ 	.short	0x0014


	//----- nvinfo : EIATTR_PARAM_CBANK
	.align		4
        /*0060*/ 	.byte	0x04, 0x0a
        /*0062*/ 	.short	(.L_34 - .L_33)
	.align		4
.L_33:
        /*0064*/ 	.word	index@(.nv.constant0._Z15process_kernel3PfS_i)
        /*0068*/ 	.short	0x0380
        /*006a*/ 	.short	0x0014


	//----- nvinfo : EIATTR_SW_WAR
	.align		4
.L_34:
        /*006c*/ 	.byte	0x04, 0x36
        /*006e*/ 	.short	(.L_36 - .L_35)
.L_35:
        /*0070*/ 	.word	0x00000008
.L_36:


//--------------------- .nv.info._Z15process_kernel2PfS_i --------------------------
	.section	.nv.info._Z15process_kernel2PfS_i,"",@"SHT_CUDA_INFO"
	.sectionflags	@""
	.align	4


	//----- nvinfo : EIATTR_CUDA_API_VERSION
	.align		4
        /*0000*/ 	.byte	0x04, 0x37
        /*0002*/ 	.short	(.L_38 - .L_37)
.L_37:
        /*0004*/ 	.word	0x00000082


	//----- nvinfo : EIATTR_KPARAM_INFO
	.align		4
.L_38:
        /*0008*/ 	.byte	0x04, 0x17
        /*000a*/ 	.short	(.L_40 - .L_39)
.L_39:
        /*000c*/ 	.word	0x00000000
        /*0010*/ 	.short	0x0002
        /*0012*/ 	.short	0x0010
        /*0014*/ 	.byte	0x00, 0xf0, 0x11, 0x00


	//----- nvinfo : EIATTR_KPARAM_INFO
	.align		4
.L_40:
        /*0018*/ 	.byte	0x04, 0x17
        /*001a*/ 	.short	(.L_42 - .L_41)
.L_41:
        /*001c*/ 	.word	0x00000000
        /*0020*/ 	.short	0x0001
        /*0022*/ 	.short	0x0008
        /*0024*/ 	.byte	0x00, 0xf5, 0x21, 0x00


	//----- nvinfo : EIATTR_KPARAM_INFO
	.align		4
.L_42:
        /*0028*/ 	.byte	0x04, 0x17
        /*002a*/ 	.short	(.L_44 - .L_43)
.L_43:
        /*002c*/ 	.word	0x00000000
        /*0030*/ 	.short	0x0000
        /*0032*/ 	.short	0x0000
        /*0034*/ 	.byte	0x00, 0xf5, 0x21, 0x00


	//----- nvinfo : EIATTR_SPARSE_MMA_MASK
	.align		4
.L_44:
        /*0038*/ 	.byte	0x03, 0x50
        /*003a*/ 	.short	0x0000


	//----- nvinfo : EIATTR_MAXREG_COUNT
	.align		4
        /*003c*/ 	.byte	0x03, 0x1b
        /*003e*/ 	.short	0x00ff


	//----- nvinfo : EIATTR_MERCURY_ISA_VERSION
	.align		4
        /*0040*/ 	.byte	0x03, 0x5f
        /*0042*/ 	.short	0x0101


	//----- nvinfo : EIATTR_VRC_CTA_INIT_COUNT
	.align		4
        /*0044*/ 	.byte	0x02, 0x4a
	.zero		1
	.zero		1


	//----- nvinfo : EIATTR_EXIT_INSTR_OFFSETS
	.align		4
        /*0048*/ 	.byte	0x04, 0x1c
        /*004a*/ 	.short	(.L_46 - .L_45)


	//   ....[0]....
.L_45:
        /*004c*/ 	.word	0x00000140


	//   ....[1]....
        /*0050*/ 	.word	0x00000360


	//----- nvinfo : EIATTR_CBANK_PARAM_SIZE
	.align		4
.L_46:
        /*0054*/ 	.byte	0x03, 0x19
        /*0056*/ 	.short	0x0014


	//----- nvinfo : EIATTR_PARAM_CBANK
	.align		4
        /*0058*/ 	.byte	0x04, 0x0a
        /*005a*/ 	.short	(.L_48 - .L_47)
	.align		4
.L_47:
        /*005c*/ 	.word	index@(.nv.constant0._Z15process_kernel2PfS_i)
        /*0060*/ 	.short	0x0380
        /*0062*/ 	.short	0x0014


	//----- nvinfo : EIATTR_SW_WAR
	.align		4
.L_48:
        /*0064*/ 	.byte	0x04, 0x36
        /*0066*/ 	.short	(.L_50 - .L_49)
.L_49:
        /*0068*/ 	.word	0x00000008
.L_50:


//--------------------- .nv.info._Z15process_kernel1PfS_S_i --------------------------
	.section	.nv.info._Z15process_kernel1PfS_S_i,"",@"SHT_CUDA_INFO"
	.sectionflags	@""
	.align	4


	//----- nvinfo : EIATTR_CUDA_API_VERSION
	.align		4
        /*0000*/ 	.byte	0x04, 0x37
        /*0002*/ 	.short	(.L_52 - .L_51)
.L_51:
        /*0004*/ 	.word	0x00000082


	//----- nvinfo : EIATTR_KPARAM_INFO
	.align		4
.L_52:
        /*0008*/ 	.byte	0x04, 0x17
        /*000a*/ 	.short	(.L_54 - .L_53)
.L_53:
        /*000c*/ 	.word	0x00000000
        /*0010*/ 	.short	0x0003
        /*0012*/ 	.short	0x0018
        /*0014*/ 	.byte	0x00, 0xf0, 0x11, 0x00


	//----- nvinfo : EIATTR_KPARAM_INFO
	.align		4
.L_54:
        /*0018*/ 	.byte	0x04, 0x17
        /*001a*/ 	.short	(.L_56 - .L_55)
.L_55:
        /*001c*/ 	.word	0x00000000
        /*0020*/ 	.short	0x0002
        /*0022*/ 	.short	0x0010
        /*0024*/ 	.byte	0x00, 0xf5, 0x21, 0x00


	//----- nvinfo : EIATTR_KPARAM_INFO
	.align		4
.L_56:
        /*0028*/ 	.byte	0x04, 0x17
        /*002a*/ 	.short	(.L_58 - .L_57)
.L_57:
        /*002c*/ 	.word	0x00000000
        /*0030*/ 	.short	0x0001
        /*0032*/ 	.short	0x0008
        /*0034*/ 	.byte	0x00, 0xf5, 0x21, 0x00


	//----- nvinfo : EIATTR_KPARAM_INFO
	.align		4
.L_58:
        /*0038*/ 	.byte	0x04, 0x17
        /*003a*/ 	.short	(.L_60 - .L_59)
.L_59:
        /*003c*/ 	.word	0x00000000
        /*0040*/ 	.short	0x0000
        /*0042*/ 	.short	0x0000
        /*0044*/ 	.byte	0x00, 0xf5, 0x21, 0x00


	//----- nvinfo : EIATTR_SPARSE_MMA_MASK
	.align		4
.L_60:
        /*0048*/ 	.byte	0x03, 0x50
        /*004a*/ 	.short	0x0000


	//----- nvinfo : EIATTR_MAXREG_COUNT
	.align		4
        /*004c*/ 	.byte	0x03, 0x1b
        /*004e*/ 	.short	0x00ff


	//----- nvinfo : EIATTR_MERCURY_ISA_VERSION
	.align		4
        /*0050*/ 	.byte	0x03, 0x5f
        /*0052*/ 	.short	0x0101


	//----- nvinfo : EIATTR_VRC_CTA_INIT_COUNT
	.align		4
        /*0054*/ 	.byte	0x02, 0x4a
	.zero		1
	.zero		1


	//----- nvinfo : EIATTR_EXIT_INSTR_OFFSETS
	.align		4
        /*0058*/ 	.byte	0x04, 0x1c
        /*005a*/ 	.short	(.L_62 - .L_61)


	//   ....[0]....
.L_61:
        /*005c*/ 	.word	0x00000140


	//   ....[1]....
        /*0060*/ 	.word	0x00001150


	//----- nvinfo : EIATTR_CRS_STACK_SIZE
	.align		4
.L_62:
        /*0064*/ 	.byte	0x04, 0x1e
        /*0066*/ 	.short	(.L_64 - .L_63)
.L_63:
        /*0068*/ 	.word	0x00000000


	//----- nvinfo : EIATTR_CBANK_PARAM_SIZE
	.align		4
.L_64:
        /*006c*/ 	.byte	0x03, 0x19
        /*006e*/ 	.short	0x001c


	//----- nvinfo : EIATTR_PARAM_CBANK
	.align		4
        /*0070*/ 	.byte	0x04, 0x0a
        /*0072*/ 	.short	(.L_66 - .L_65)
	.align		4
.L_65:
        /*0074*/ 	.word	index@(.nv.constant0._Z15process_kernel1PfS_S_i)
        /*0078*/ 	.short	0x0380
        /*007a*/ 	.short	0x001c


	//----- nvinfo : EIATTR_SW_WAR
	.align		4
.L_66:
        /*007c*/ 	.byte	0x04, 0x36
        /*007e*/ 	.short	(.L_68 - .L_67)
.L_67:
        /*0080*/ 	.word	0x00000008
.L_68:


//--------------------- .nv.callgraph             --------------------------
	.section	.nv.callgraph,"",@"SHT_CUDA_CALLGRAPH"
	.align	4
	.sectionentsize	8
	.align		4
        /*0000*/ 	.word	0x00000000
	.align		4
        /*0004*/ 	.word	0xffffffff
	.align		4
        /*0008*/ 	.word	0x00000000
	.align		4
        /*000c*/ 	.word	0xfffffffe
	.align		4
        /*0010*/ 	.word	0x00000000
	.align		4
        /*0014*/ 	.word	0xfffffffd
	.align		4
        /*0018*/ 	.word	0x00000000
	.align		4
        /*001c*/ 	.word	0xfffffffc


//--------------------- .nv.constant4             --------------------------
	.section	.nv.constant4,"a",@progbits
	.align	8
	.align		8
.nv.constant4:
        /*0000*/ 	.dword	__cudart_i2opi_f


//--------------------- .text._Z15process_kernel3PfS_i --------------------------
	.section	.text._Z15process_kernel3PfS_i,"ax",@progbits
	.align	128
        .global         _Z15process_kernel3PfS_i
        .type           _Z15process_kernel3PfS_i,@function
        .size           _Z15process_kernel3PfS_i,(.L_x_17 - _Z15process_kernel3PfS_i)
        .other          _Z15process_kernel3PfS_i,@"STO_CUDA_ENTRY STV_DEFAULT"
_Z15process_kernel3PfS_i:
.text._Z15process_kernel3PfS_i:
[----:B------:R-:W-:Y:S01]  /*0000*/  LDC R1, c[0x0][0x37c] ;  /* 0x0000df00ff017b82 */ /* 0x000fe20000000800 */
[----:B------:R-:W0:Y:S01]  /*0010*/  S2R R3, SR_TID.X ;  /* 0x0000000000037919 */ /* 0x000e220000002100 */
[----:B------:R-:W1:Y:S06]  /*0020*/  LDCU UR5, c[0x0][0x370] ;  /* 0x00006e00ff0577ac */ /* 0x000e6c0008000800 */
[----:B------:R-:W-:Y:S01]  /*0030*/  S2UR UR4, SR_CTAID.Z ;  /* 0x00000000000479c3 */ /* 0x000fe20000002700 */
[----:B------:R-:W0:Y:S01]  /*0040*/  S2R R2, SR_TID.Y ;  /* 0x0000000000027919 */ /* 0x000e220000002200 */
[----:B------:R-:W2:Y:S01]  /*0050*/  LDCU UR6, c[0x0][0x374] ;  /* 0x00006e80ff0677ac */ /* 0x000ea20008000800 */
[----:B------:R-:W3:Y:S05]  /*0060*/  LDCU UR9, c[0x0][0x364] ;  /* 0x00006c80ff0977ac */ /* 0x000eea0008000800 */
[----:B------:R-:W2:Y:S01]  /*0070*/  S2UR UR7, SR_CTAID.Y ;  /* 0x00000000000779c3 */ /* 0x000ea20000002600 */
[----:B------:R-:W4:Y:S07]  /*0080*/  LDCU UR10, c[0x0][0x390] ;  /* 0x00007200ff0a77ac */ /* 0x000f2e0008000800 */
[----:B------:R-:W3:Y:S08]  /*0090*/  S2UR UR8, SR_CTAID.X ;  /* 0x00000000000879c3 */ /* 0x000ef00000002500 */
[----:B------:R-:W0:Y:S08]  /*00a0*/  LDC R0, c[0x0][0x360] ;  /* 0x0000d800ff007b82 */ /* 0x000e300000000800 */
[----:B------:R-:W5:Y:S01]  /*00b0*/  LDC R5, c[0x0][0x368] ;  /* 0x0000da00ff057b82 */ /* 0x000f620000000800 */
[----:B--2---:R-:W-:-:S02]  /*00c0*/  UIMAD UR4, UR4, UR6, UR7 ;  /* 0x00000006040472a4 */ /* 0x004fc4000f8e0207 */
[----:B---3--:R-:W-:Y:S02]  /*00d0*/  UIMAD UR6, UR8, UR9, URZ ;  /* 0x00000009080672a4 */ /* 0x008fe4000f8e02ff */
[----:B-1----:R-:W-:Y:S01]  /*00e0*/  UIMAD UR4, UR4, UR5, UR8 ;  /* 0x00000005040472a4 */ /* 0x002fe2000f8e0208 */
[----:B0-----:R-:W-:-:S04]  /*00f0*/  IMAD R2, R2, R0, R3 ;  /* 0x0000000002027224 */ /* 0x001fc800078e0203 */
[----:B------:R-:W-:Y:S02]  /*0100*/  IMAD R3, R3, UR6, R2 ;  /* 0x0000000603037c24 */ /* 0x000fe4000f8e0202 */
[----:B-----5:R-:W-:-:S04]  /*0110*/  IMAD R0, R5, UR9, R0 ;  /* 0x0000000905007c24 */ /* 0x020fc8000f8e0200 */
[----:B------:R-:W-:-:S05]  /*0120*/  IMAD R5, R0, UR4, R3 ;  /* 0x0000000400057c24 */ /* 0x000fca000f8e0203 */
[----:B----4-:R-:W-:-:S13]  /*0130*/  ISETP.GE.AND P0, PT, R5, UR10, PT ;  /* 0x0000000a05007c0c */ /* 0x010fda000bf06270 */
[----:B------:R-:W-:Y:S05]  /*0140*/  @P0 EXIT ;  /* 0x000000000000094d */ /* 0x000fea0003800000 */
[----:B------:R-:W0:Y:S01]  /*0150*/  LDC.64 R2, c[0x0][0x380] ;  /* 0x0000e000ff027b82 */ /* 0x000e220000000a00 */
[----:B------:R-:W1:Y:S01]  /*0160*/  LDCU.64 UR4, c[0x0][0x358] ;  /* 0x00006b00ff0477ac */ /* 0x000e620008000a00 */
[----:B0-----:R-:W-:-:S05]  /*0170*/  IMAD.WIDE R2, R5, 0x4, R2 ;  /* 0x0000000405027825 */ /* 0x001fca00078e0202 */
[----:B-1----:R-:W2:Y:S01]  /*0180*/  LDG.E R0, desc[UR4][R2.64] ;  /* 0x0000000402007981 */ /* 0x002ea2000c1e1900 */
[----:B------:R-:W-:Y:S01]  /*0190*/  BSSY.RECONVERGENT B0, `(.L_x_0) ;  /* 0x000000c000007945 */ /* 0x000fe20003800200 */
[----:B--2---:R-:W-:Y:S01]  /*01a0*/  IADD3 R4, PT, PT, R0, -0xd000000, RZ ;  /* 0xf300000000047810 */ /* 0x004fe20007ffe0ff */
[----:B------:R0:W1:Y:S03]  /*01b0*/  MUFU.RSQ R7, R0 ;  /* 0x0000000000077308 */ /* 0x0000660000001400 */
[----:B------:R-:W-:-:S13]  /*01c0*/  ISETP.GT.U32.AND P0, PT, R4, 0x727fffff, PT ;  /* 0x727fffff0400780c */ /* 0x000fda0003f04070 */
[----:B0-----:R-:W-:Y:S05]  /*01d0*/  @!P0 BRA `(.L_x_1) ;  /* 0x00000000000c8947 */ /* 0x001fea0003800000 */
[----:B------:R-:W-:-:S07]  /*01e0*/  MOV R9, 0x200 ;  /* 0x0000020000097802 */ /* 0x000fce0000000f00 */
[----:B-1----:R-:W-:Y:S05]  /*01f0*/  CALL.REL.NOINC `($__internal_0_$__cuda_sm20_sqrt_rn_f32_slowpath) ;  /* 0x0000000000287944 */ /* 0x002fea0003c00000 */
[----:B------:R-:W-:Y:S05]  /*0200*/  BRA `(.L_x_2) ;  /* 0x0000000000107947 */ /* 0x000fea0003800000 */
.L_x_1:
[----:B-1----:R-:W-:Y:S01]  /*0210*/  FMUL.FTZ R3, R0, R7 ;  /* 0x0000000700037220 */ /* 0x002fe20000410000 */
[----:B------:R-:W-:-:S03]  /*0220*/  FMUL.FTZ R7, R7, 0.5 ;  /* 0x3f00000007077820 */ /* 0x000fc60000410000 */
[----:B------:R-:W-:-:S04]  /*0230*/  FFMA R0, -R3, R3, R0 ;  /* 0x0000000303007223 */ /* 0x000fc80000000100 */
[----:B------:R-:W-:-:S07]  /*0240*/  FFMA R7, R0, R7, R3 ;  /* 0x0000000700077223 */ /* 0x000fce0000000003 */
.L_x_2:
[----:B------:R-:W-:Y:S05]  /*0250*/  BSYNC.RECONVERGENT B0 ;  /* 0x0000000000007941 */ /* 0x000fea0003800200 */
.L_x_0:
[----:B------:R-:W0:Y:S02]  /*0260*/  LDC.64 R2, c[0x0][0x388] ;  /* 0x0000e200ff027b82 */ /* 0x000e240000000a00 */
[----:B0-----:R-:W-:-:S05]  /*0270*/  IMAD.WIDE R2, R5, 0x4, R2 ;  /* 0x0000000405027825 */ /* 0x001fca00078e0202 */
[----:B------:R-:W-:Y:S01]  /*0280*/  STG.E desc[UR4][R2.64], R7 ;  /* 0x0000000702007986 */ /* 0x000fe2000c101904 */
[----:B------:R-:W-:Y:S05]  /*0290*/  EXIT ;  /* 0x000000000000794d */ /* 0x000fea0003800000 */
        .weak           $__internal_0_$__cuda_sm20_sqrt_rn_f32_slowpath
        .type           $__internal_0_$__cuda_sm20_sqrt_rn_f32_slowpath,@function
        .size           $__internal_0_$__cuda_sm20_sqrt_rn_f32_slowpath,(.L_x_17 - $__internal_0_$__cuda_sm20_sqrt_rn_f32_slowpath)
$__internal_0_$__cuda_sm20_sqrt_rn_f32_slowpath:
[----:B------:R-:W-:-:S13]  /*02a0*/  LOP3.LUT P0, RZ, R0, 0x7fffffff, RZ, 0xc0, !PT ;  /* 0x7fffffff00ff7812 */ /* 0x000fda000780c0ff */
[----:B------:R-:W-:Y:S01]  /*02b0*/  @!P0 MOV R2, R0 ;  /* 0x0000000000028202 */ /* 0x000fe20000000f00 */
[----:B------:R-:W-:Y:S06]  /*02c0*/  @!P0 BRA `(.L_x_3) ;  /* 0x0000000000408947 */ /* 0x000fec0003800000 */
[----:B------:R-:W-:-:S13]  /*02d0*/  FSETP.GEU.FTZ.AND P0, PT, R0, RZ, PT ;  /* 0x000000ff0000720b */ /* 0x000fda0003f1e000 */
[----:B------:R-:W-:Y:S01]  /*02e0*/  @!P0 MOV R2, 0x7fffffff ;  /* 0x7fffffff00028802 */ /* 0x000fe20000000f00 */
[----:B------:R-:W-:Y:S06]  /*02f0*/  @!P0 BRA `(.L_x_3) ;  /* 0x0000000000348947 */ /* 0x000fec0003800000 */
[----:B------:R-:W-:-:S13]  /*0300*/  FSETP.GTU.FTZ.AND P0, PT, |R0|, +INF , PT ;  /* 0x7f8000000000780b */ /* 0x000fda0003f1c200 */
[----:B------:R-:W-:Y:S01]  /*0310*/  @P0 FADD.FTZ R2, R0, 1 ;  /* 0x3f80000000020421 */ /* 0x000fe20000010000 */
[----:B------:R-:W-:Y:S06]  /*0320*/  @P0 BRA `(.L_x_3) ;  /* 0x0000000000280947 */ /* 0x000fec0003800000 */
[----:B------:R-:W-:-:S13]  /*0330*/  FSETP.NEU.FTZ.AND P0, PT, |R0|, +INF , PT ;  /* 0x7f8000000000780b */ /* 0x000fda0003f1d200 */
[----:B------:R-:W-:-:S04]  /*0340*/  @P0 FFMA R3, R0, 1.84467440737095516160e+19, RZ ;  /* 0x5f80000000030823 */ /* 0x000fc800000000ff */
[----:B------:R-:W0:Y:S02]  /*0350*/  @P0 MUFU.RSQ R2, R3 ;  /* 0x0000000300020308 */ /* 0x000e240000001400 */
[----:B0-----:R-:W-:Y:S01]  /*0360*/  @P0 FMUL.FTZ R4, R3, R2 ;  /* 0x0000000203040220 */ /* 0x001fe20000410000 */
[----:B------:R-:W-:Y:S01]  /*0370*/  @P0 FMUL.FTZ R8, R2, 0.5 ;  /* 0x3f00000002080820 */ /* 0x000fe20000410000 */
[----:B------:R-:W-:Y:S02]  /*0380*/  @!P0 MOV R2, R0 ;  /* 0x0000000000028202 */ /* 0x000fe40000000f00 */
[----:B------:R-:W-:-:S04]  /*0390*/  @P0 FADD.FTZ R6, -R4, -RZ ;  /* 0x800000ff04060221 */ /* 0x000fc80000010100 */
[----:B------:R-:W-:-:S04]  /*03a0*/  @P0 FFMA R7, R4, R6, R3 ;  /* 0x0000000604070223 */ /* 0x000fc80000000003 */
[----:B------:R-:W-:-:S04]  /*03b0*/  @P0 FFMA R7, R7, R8, R4 ;  /* 0x0000000807070223 */ /* 0x000fc80000000004 */
[----:B------:R-:W-:-:S07]  /*03c0*/  @P0 FMUL.FTZ R2, R7, 2.3283064365386962891e-10 ;  /* 0x2f80000007020820 */ /* 0x000fce0000410000 */
.L_x_3:
[----:B------:R-:W-:Y:S01]  /*03d0*/  HFMA2 R3, -RZ, RZ, 0, 0 ;  /* 0x00000000ff037431 */ /* 0x000fe200000001ff */
[----:B------:R-:W-:Y:S02]  /*03e0*/  MOV R7, R2 ;  /* 0x0000000200077202 */ /* 0x000fe40000000f00 */
[----:B------:R-:W-:-:S04]  /*03f0*/  MOV R2, R9 ;  /* 0x0000000900027202 */ /* 0x000fc80000000f00 */
[----:B------:R-:W-:Y:S05]  /*0400*/  RET.REL.NODEC R2 `(_Z15process_kernel3PfS_i) ;  /* 0xfffffff802fc7950 */ /* 0x000fea0003c3ffff */
.L_x_4:
[----:B------:R-:W-:-:S00]  /*0410*/  BRA `(.L_x_4) ;  /* 0xfffffffc00fc7947 */ /* 0x000fc0000383ffff */
[----:B------:R-:W-:-:S00]  /*0420*/  NOP ;  /* 0x0000000000007918 */ /* 0x000fc00000000000 */
        /* <DEDUP_REMOVED lines=13> */
.L_x_17:


//--------------------- .text._Z15process_kernel2PfS_i --------------------------
	.section	.text._Z15process_kernel2PfS_i,"ax",@progbits
	.align	128
        .global         _Z15process_kernel2PfS_i
        .type           _Z15process_kernel2PfS_i,@function
        .size           _Z15process_kernel2PfS_i,(.L_x_19 - _Z15process_kernel2PfS_i)
        .other          _Z15process_kernel2PfS_i,@"STO_CUDA_ENTRY STV_DEFAULT"
_Z15process_kernel2PfS_i:
.text._Z15process_kernel2PfS_i:
        /* <DEDUP_REMOVED lines=24> */
[----:B-1----:R0:W2:Y:S01]  /*0180*/  LDG.E R0, desc[UR4][R2.64] ;  /* 0x0000000402007981 */ /* 0x0020a2000c1e1900 */
[----:B------:R-:W-:Y:S01]  /*0190*/  HFMA2 R9, -RZ, RZ, 1.5048828125, 33.21875 ;  /* 0x3e055027ff097431 */ /* 0x000fe200000001ff */
[----:B0-----:R-:W0:Y:S02]  /*01a0*/  LDC.64 R2, c[0x0][0x388] ;  /* 0x0000e200ff027b82 */ /* 0x001e240000000a00 */
[----:B0-----:R-:W-:Y:S01]  /*01b0*/  IMAD.WIDE R2, R5, 0x4, R2 ;  /* 0x0000000405027825 */ /* 0x001fe200078e0202 */
[----:B--2---:R-:W-:-:S13]  /*01c0*/  FSETP.GEU.AND P0, PT, R0, 1.175494350822287508e-38, PT ;  /* 0x008000000000780b */ /* 0x004fda0003f0e000 */
[----:B------:R-:W-:-:S05]  /*01d0*/  @!P0 FMUL R0, R0, 8388608 ;  /* 0x4b00000000008820 */ /* 0x000fca0000400000 */
[----:B------:R-:W-:-:S04]  /*01e0*/  IADD3 R4, PT, PT, R0, -0x3f2aaaab, RZ ;  /* 0xc0d5555500047810 */ /* 0x000fc80007ffe0ff */
[----:B------:R-:W-:-:S04]  /*01f0*/  LOP3.LUT R7, R4, 0xff800000, RZ, 0xc0, !PT ;  /* 0xff80000004077812 */ /* 0x000fc800078ec0ff */
[-C--:B------:R-:W-:Y:S02]  /*0200*/  IADD3 R4, PT, PT, R0, -R7.reuse, RZ ;  /* 0x8000000700047210 */ /* 0x080fe40007ffe0ff */
[----:B------:R-:W-:-:S03]  /*0210*/  I2FP.F32.S32 R7, R7 ;  /* 0x0000000700077245 */ /* 0x000fc60000201400 */
[----:B------:R-:W-:Y:S01]  /*0220*/  FADD R6, R4, -1 ;  /* 0xbf80000004067421 */ /* 0x000fe20000000000 */
[----:B------:R-:W-:Y:S02]  /*0230*/  FSEL R4, RZ, -23, P0 ;  /* 0xc1b80000ff047808 */ /* 0x000fe40000000000 */
[----:B------:R-:W-:Y:S01]  /*0240*/  ISETP.GT.U32.AND P0, PT, R0, 0x7f7fffff, PT ;  /* 0x7f7fffff0000780c */ /* 0x000fe20003f04070 */
[C---:B------:R-:W-:Y:S02]  /*0250*/  FFMA R9, R6.reuse, -R9, 0.14084610342979431152 ;  /* 0x3e1039f606097423 */ /* 0x040fe40000000809 */
[----:B------:R-:W-:Y:S01]  /*0260*/  FFMA R4, R7, 1.1920928955078125e-07, R4 ;  /* 0x3400000007047823 */ /* 0x000fe20000000004 */
[----:B------:R-:W-:Y:S01]  /*0270*/  MOV R7, 0x7f800000 ;  /* 0x7f80000000077802 */ /* 0x000fe20000000f00 */
[----:B------:R-:W-:-:S04]  /*0280*/  FFMA R9, R6, R9, -0.12148627638816833496 ;  /* 0xbdf8cdcc06097423 */ /* 0x000fc80000000009 */
[----:B------:R-:W-:-:S04]  /*0290*/  FFMA R9, R6, R9, 0.13980610668659210205 ;  /* 0x3e0f295506097423 */ /* 0x000fc80000000009 */
[----:B------:R-:W-:-:S04]  /*02a0*/  FFMA R9, R6, R9, -0.16684235632419586182 ;  /* 0xbe2ad8b906097423 */ /* 0x000fc80000000009 */
[----:B------:R-:W-:-:S04]  /*02b0*/  FFMA R9, R6, R9, 0.20012299716472625732 ;  /* 0x3e4ced0b06097423 */ /* 0x000fc80000000009 */
[----:B------:R-:W-:-:S04]  /*02c0*/  FFMA R9, R6, R9, -0.24999669194221496582 ;  /* 0xbe7fff2206097423 */ /* 0x000fc80000000009 */
[----:B------:R-:W-:-:S04]  /*02d0*/  FFMA R9, R6, R9, 0.33333182334899902344 ;  /* 0x3eaaaa7806097423 */ /* 0x000fc80000000009 */
[----:B------:R-:W-:-:S04]  /*02e0*/  FFMA R9, R6, R9, -0.5 ;  /* 0xbf00000006097423 */ /* 0x000fc80000000009 */
[----:B------:R-:W-:-:S04]  /*02f0*/  FMUL R9, R6, R9 ;  /* 0x0000000906097220 */ /* 0x000fc80000400000 */
[----:B------:R-:W-:-:S04]  /*0300*/  FFMA R9, R6, R9, R6 ;  /* 0x0000000906097223 */ /* 0x000fc80000000006 */
[----:B------:R-:W-:Y:S01]  /*0310*/  FFMA R4, R4, 0.69314718246459960938, R9 ;  /* 0x3f31721804047823 */ /* 0x000fe20000000009 */
[C---:B------:R-:W-:Y:S01]  /*0320*/  @P0 FFMA R4, R0.reuse, R7, +INF ;  /* 0x7f80000000040423 */ /* 0x040fe20000000007 */
[----:B------:R-:W-:-:S04]  /*0330*/  FSETP.NEU.AND P0, PT, R0, RZ, PT ;  /* 0x000000ff0000720b */ /* 0x000fc80003f0d000 */
[----:B------:R-:W-:-:S05]  /*0340*/  FSEL R5, R4, -INF , P0 ;  /* 0xff80000004057808 */ /* 0x000fca0000000000 */
[----:B------:R-:W-:Y:S01]  /*0350*/  STG.E desc[UR4][R2.64], R5 ;  /* 0x0000000502007986 */ /* 0x000fe2000c101904 */
[----:B------:R-:W-:Y:S05]  /*0360*/  EXIT ;  /* 0x000000000000794d */ /* 0x000fea0003800000 */
.L_x_5:
        /* <DEDUP_REMOVED lines=9> */
.L_x_19:


//--------------------- .text._Z15process_kernel1PfS_S_i --------------------------
	.section	.text._Z15process_kernel1PfS_S_i,"ax",@progbits
	.align	128
        .global         _Z15process_kernel1PfS_S_i
        .type           _Z15process_kernel1PfS_S_i,@function
        .size           _Z15process_kernel1PfS_S_i,(.L_x_20 - _Z15process_kernel1PfS_S_i)
        .other          _Z15process_kernel1PfS_S_i,@"STO_CUDA_ENTRY STV_DEFAULT"
_Z15process_kernel1PfS_S_i:
.text._Z15process_kernel1PfS_S_i:
        /* <DEDUP_REMOVED lines=26> */
[C---:B--2---:R-:W-:Y:S01]  /*01a0*/  FMUL R6, R0.reuse, 0.63661974668502807617 ;  /* 0x3f22f98300067820 */ /* 0x044fe20000400000 */
[----:B------:R-:W-:-:S05]  /*01b0*/  FSETP.GE.AND P0, PT, |R0|, 105615, PT ;  /* 0x47ce47800000780b */ /* 0x000fca0003f06200 */
[----:B------:R-:W0:Y:S02]  /*01c0*/  F2I.NTZ R6, R6 ;  /* 0x0000000600067305 */ /* 0x000e240000203100 */
[----:B0-----:R-:W-:-:S05]  /*01d0*/  I2FP.F32.S32 R3, R6 ;  /* 0x0000000600037245 */ /* 0x001fca0000201400 */
[----:B------:R-:W-:-:S04]  /*01e0*/  FFMA R8, R3, -1.5707962512969970703, R0 ;  /* 0xbfc90fda03087823 */ /* 0x000fc80000000000 */
[----:B------:R-:W-:-:S04]  /*01f0*/  FFMA R8, R3, -7.5497894158615963534e-08, R8 ;  /* 0xb3a2216803087823 */ /* 0x000fc80000000008 */
[----:B------:R-:W-:Y:S01]  /*0200*/  FFMA R15, R3, -5.3903029534742383927e-15, R8 ;  /* 0xa7c234c5030f7823 */ /* 0x000fe20000000008 */
[----:B------:R-:W-:Y:S06]  /*0210*/  @!P0 BRA `(.L_x_7) ;  /* 0x0000000400808947 */ /* 0x000fec0003800000 */
[----:B------:R-:W-:-:S13]  /*0220*/  FSETP.NEU.AND P0, PT, |R0|, +INF , PT ;  /* 0x7f8000000000780b */ /* 0x000fda0003f0d200 */
[----:B------:R-:W-:Y:S01]  /*0230*/  @!P0 FMUL R15, RZ, R0 ;  /* 0x00000000ff0f8220 */ /* 0x000fe20000400000 */
[----:B------:R-:W-:Y:S01]  /*0240*/  @!P0 IMAD.MOV.U32 R6, RZ, RZ, RZ ;  /* 0x000000ffff068224 */ /* 0x000fe200078e00ff */
[----:B------:R-:W-:Y:S06]  /*0250*/  @!P0 BRA `(.L_x_7) ;  /* 0x0000000400708947 */ /* 0x000fec0003800000 */
[----:B------:R-:W-:Y:S01]  /*0260*/  IMAD.SHL.U32 R3, R0, 0x100, RZ ;  /* 0x0000010000037824 */ /* 0x000fe200078e00ff */
[----:B------:R-:W0:Y:S01]  /*0270*/  LDCU.64 UR8, c[0x4][URZ] ;  /* 0x01000000ff0877ac */ /* 0x000e220008000a00 */
[----:B------:R-:W-:Y:S02]  /*0280*/  IMAD.MOV.U32 R9, RZ, RZ, RZ ;  /* 0x000000ffff097224 */ /* 0x000fe400078e00ff */
[----:B------:R-:W-:Y:S01]  /*0290*/  IMAD.MOV.U32 R15, RZ, RZ, RZ ;  /* 0x000000ffff0f7224 */ /* 0x000fe200078e00ff */
[----:B------:R-:W-:Y:S01]  /*02a0*/  LOP3.LUT R8, R3, 0x80000000, RZ, 0xfc, !PT ;  /* 0x8000000003087812 */ /* 0x000fe200078efcff */
[----:B------:R-:W-:Y:S01]  /*02b0*/  UMOV UR5, URZ ;  /* 0x000000ff00057c82 */ /* 0x000fe20008000000 */
[----:B------:R-:W-:-:S05]  /*02c0*/  UMOV UR4, URZ ;  /* 0x000000ff00047c82 */ /* 0x000fca0008000000 */
.L_x_8:
[----:B0-----:R-:W-:Y:S01]  /*02d0*/  IMAD.U32 R6, RZ, RZ, UR8 ;  /* 0x00000008ff067e24 */ /* 0x001fe2000f8e00ff */
[----:B------:R-:W-:-:S05]  /*02e0*/  MOV R7, UR9 ;  /* 0x0000000900077c02 */ /* 0x000fca0008000f00 */
[----:B------:R-:W2:Y:S01]  /*02f0*/  LDG.E.CONSTANT R5, desc[UR6][R6.64] ;  /* 0x0000000606057981 */ /* 0x000ea2000c1e9900 */
[----:B------:R-:W-:Y:S01]  /*0300*/  UIADD3 UR4, UPT, UPT, UR4, 0x1, URZ ;  /* 0x0000000104047890 */ /* 0x000fe2000fffe0ff */
[C---:B------:R-:W-:Y:S01]  /*0310*/  ISETP.EQ.AND P0, PT, R15.reuse, RZ, PT ;  /* 0x000000ff0f00720c */ /* 0x040fe20003f02270 */
[----:B------:R-:W-:Y:S01]  /*0320*/  UIADD3 UR8, UP1, UPT, UR8, 0x4, URZ ;  /* 0x0000000408087890 */ /* 0x000fe2000ff3e0ff */
[C---:B------:R-:W-:Y:S01]  /*0330*/  ISETP.EQ.AND P1, PT, R15.reuse, 0x4, PT ;  /* 0x000000040f00780c */ /* 0x040fe20003f22270 */
[----:B------:R-:W-:Y:S01]  /*0340*/  UISETP.NE.AND UP0, UPT, UR4, 0x6, UPT ;  /* 0x000000060400788c */ /* 0x000fe2000bf05270 */
[C---:B------:R-:W-:Y:S01]  /*0350*/  ISETP.EQ.AND P2, PT, R15.reuse, 0x8, PT ;  /* 0x000000080f00780c */ /* 0x040fe20003f42270 */
[----:B------:R-:W-:Y:S01]  /*0360*/  UIADD3.X UR9, UPT, UPT, URZ, UR9, URZ, UP1, !UPT ;  /* 0x00000009ff097290 */ /* 0x000fe20008ffe4ff */
[C---:B------:R-:W-:Y:S02]  /*0370*/  ISETP.EQ.AND P3, PT, R15.reuse, 0xc, PT ;  /* 0x0000000c0f00780c */ /* 0x040fe40003f62270 */
[----:B------:R-:W-:-:S02]  /*0380*/  ISETP.EQ.AND P4, PT, R15, 0x10, PT ;  /* 0x000000100f00780c */ /* 0x000fc40003f82270 */
[C---:B------:R-:W-:Y:S01]  /*0390*/  ISETP.EQ.AND P5, PT, R15.reuse, 0x14, PT ;  /* 0x000000140f00780c */ /* 0x040fe20003fa2270 */
[----:B------:R-:W-:Y:S02]  /*03a0*/  VIADD R15, R15, 0x4 ;  /* 0x000000040f0f7836 */ /* 0x000fe40000000000 */
[----:B--2---:R-:W-:-:S03]  /*03b0*/  IMAD.WIDE.U32 R4, R5, R8, RZ ;  /* 0x0000000805047225 */ /* 0x004fc600078e00ff */
[----:B------:R-:W-:-:S04]  /*03c0*/  IADD3 R4, P6, PT, R4, R9, RZ ;  /* 0x0000000904047210 */ /* 0x000fc80007fde0ff */
[----:B------:R-:W-:Y:S01]  /*03d0*/  IADD3.X R9, PT, PT, R5, UR5, RZ, P6, !PT ;  /* 0x0000000505097c10 */ /* 0x000fe2000b7fe4ff */
[--C-:B------:R-:W-:Y:S02]  /*03e0*/  @P0 IMAD.MOV.U32 R3, RZ, RZ, R4.reuse ;  /* 0x000000ffff030224 */ /* 0x100fe400078e0004 */
[----:B------:R-:W-:Y:S01]  /*03f0*/  @P5 MOV R14, R4 ;  /* 0x00000004000e5202 */ /* 0x000fe20000000f00 */
[--C-:B------:R-:W-:Y:S02]  /*0400*/  @P1 IMAD.MOV.U32 R10, RZ, RZ, R4.reuse ;  /* 0x000000ffff0a1224 */ /* 0x100fe400078e0004 */
[--C-:B------:R-:W-:Y:S02]  /*0410*/  @P2 IMAD.MOV.U32 R11, RZ, RZ, R4.reuse ;  /* 0x000000ffff0b2224 */ /* 0x100fe400078e0004 */
[--C-:B------:R-:W-:Y:S02]  /*0420*/  @P3 IMAD.MOV.U32 R12, RZ, RZ, R4.reuse ;  /* 0x000000ffff0c3224 */ /* 0x100fe400078e0004 */
[----:B------:R-:W-:Y:S01]  /*0430*/  @P4 IMAD.MOV.U32 R13, RZ, RZ, R4 ;  /* 0x000000ffff0d4224 */ /* 0x000fe200078e0004 */
[----:B------:R-:W-:Y:S06]  /*0440*/  BRA.U UP0, `(.L_x_8) ;  /* 0xfffffffd00a07547 */ /* 0x000fec000b83ffff */
[----:B------:R-:W-:Y:S01]  /*0450*/  SHF.R.U32.HI R4, RZ, 0x17, R0 ;  /* 0x00000017ff047819 */ /* 0x000fe20000011600 */
[----:B------:R-:W-:Y:S03]  /*0460*/  BSSY.RECONVERGENT B1, `(.L_x_9) ;  /* 0x0000029000017945 */ /* 0x000fe60003800200 */
[C---:B------:R-:W-:Y:S02]  /*0470*/  LOP3.LUT R5, R4.reuse, 0xe0, RZ, 0xc0, !PT ;  /* 0x000000e004057812 */ /* 0x040fe400078ec0ff */
[----:B------:R-:W-:-:S03]  /*0480*/  LOP3.LUT P6, RZ, R4, 0x1f, RZ, 0xc0, !PT ;  /* 0x0000001f04ff7812 */ /* 0x000fc600078cc0ff */
[----:B------:R-:W-:-:S05]  /*0490*/  VIADD R5, R5, 0xffffff80 ;  /* 0xffffff8005057836 */ /* 0x000fca0000000000 */
[----:B------:R-:W-:-:S05]  /*04a0*/  SHF.R.U32.HI R5, RZ, 0x5, R5 ;  /* 0x00000005ff057819 */ /* 0x000fca0000011605 */
[----:B------:R-:W-:-:S05]  /*04b0*/  IMAD.U32 R8, R5, -0x4, RZ ;  /* 0xfffffffc05087824 */ /* 0x000fca00078e00ff */
[C---:B------:R-:W-:Y:S02]  /*04c0*/  ISETP.EQ.AND P3, PT, R8.reuse, -0x18, PT ;  /* 0xffffffe80800780c */ /* 0x040fe40003f62270 */
[C---:B------:R-:W-:Y:S02]  /*04d0*/  ISETP.EQ.AND P4, PT, R8.reuse, -0x14, PT ;  /* 0xffffffec0800780c */ /* 0x040fe40003f82270 */
[C---:B------:R-:W-:Y:S02]  /*04e0*/  ISETP.EQ.AND P2, PT, R8.reuse, -0x10, PT ;  /* 0xfffffff00800780c */ /* 0x040fe40003f42270 */
[C---:B------:R-:W-:Y:S02]  /*04f0*/  ISETP.EQ.AND P1, PT, R8.reuse, -0xc, PT ;  /* 0xfffffff40800780c */ /* 0x040fe40003f22270 */
[C---:B------:R-:W-:Y:S02]  /*0500*/  ISETP.EQ.AND P0, PT, R8.reuse, -0x8, PT ;  /* 0xfffffff80800780c */ /* 0x040fe40003f02270 */
[----:B------:R-:W-:-:S03]  /*0510*/  ISETP.EQ.AND P5, PT, R8, RZ, PT ;  /* 0x000000ff0800720c */ /* 0x000fc60003fa2270 */
[--C-:B------:R-:W-:Y:S01]  /*0520*/  @P3 IMAD.MOV.U32 R5, RZ, RZ, R3.reuse ;  /* 0x000000ffff053224 */ /* 0x100fe200078e0003 */
[C---:B------:R-:W-:Y:S01]  /*0530*/  ISETP.EQ.AND P3, PT, R8.reuse, -0x4, PT ;  /* 0xfffffffc0800780c */ /* 0x040fe20003f62270 */
[----:B------:R-:W-:Y:S01]  /*0540*/  @P4 IMAD.MOV.U32 R6, RZ, RZ, R3 ;  /* 0x000000ffff064224 */ /* 0x000fe200078e0003 */
[----:B------:R-:W-:Y:S01]  /*0550*/  @P4 MOV R5, R10 ;  /* 0x0000000a00054202 */ /* 0x000fe20000000f00 */
[--C-:B------:R-:W-:Y:S01]  /*0560*/  @P2 IMAD.MOV.U32 R5, RZ, RZ, R11.reuse ;  /* 0x000000ffff052224 */ /* 0x100fe200078e000b */
[----:B------:R-:W-:Y:S01]  /*0570*/  ISETP.EQ.AND P4, PT, R8, 0x4, PT ;  /* 0x000000040800780c */ /* 0x000fe20003f82270 */
[----:B------:R-:W-:Y:S02]  /*0580*/  @P1 IMAD.MOV.U32 R5, RZ, RZ, R12 ;  /* 0x000000ffff051224 */ /* 0x000fe400078e000c */
[----:B------:R-:W-:Y:S01]  /*0590*/  @P0 MOV R5, R13 ;  /* 0x0000000d00050202 */ /* 0x000fe20000000f00 */
[----:B------:R-:W-:Y:S02]  /*05a0*/  @P2 IMAD.MOV.U32 R6, RZ, RZ, R10 ;  /* 0x000000ffff062224 */ /* 0x000fe400078e000a */
[----:B------:R-:W-:-:S02]  /*05b0*/  @P1 IMAD.MOV.U32 R6, RZ, RZ, R11 ;  /* 0x000000ffff061224 */ /* 0x000fc400078e000b */
[----:B------:R-:W-:Y:S02]  /*05c0*/  @P0 IMAD.MOV.U32 R6, RZ, RZ, R12 ;  /* 0x000000ffff060224 */ /* 0x000fe400078e000c */
[--C-:B------:R-:W-:Y:S02]  /*05d0*/  @P3 IMAD.MOV.U32 R5, RZ, RZ, R14.reuse ;  /* 0x000000ffff053224 */ /* 0x100fe400078e000e */
[----:B------:R-:W-:Y:S02]  /*05e0*/  @P5 IMAD.MOV.U32 R5, RZ, RZ, R9 ;  /* 0x000000ffff055224 */ /* 0x000fe400078e0009 */
[----:B------:R-:W-:Y:S02]  /*05f0*/  @P3 IMAD.MOV.U32 R6, RZ, RZ, R13 ;  /* 0x000000ffff063224 */ /* 0x000fe400078e000d */
[----:B------:R-:W-:Y:S01]  /*0600*/  @P5 IMAD.MOV.U32 R6, RZ, RZ, R14 ;  /* 0x000000ffff065224 */ /* 0x000fe200078e000e */
[----:B------:R-:W-:Y:S01]  /*0610*/  MOV R7, R5 ;  /* 0x0000000500077202 */ /* 0x000fe20000000f00 */
[----:B------:R-:W-:Y:S01]  /*0620*/  @P4 IMAD.MOV.U32 R6, RZ, RZ, R9 ;  /* 0x000000ffff064224 */ /* 0x000fe200078e0009 */
[----:B------:R-:W-:Y:S06]  /*0630*/  @!P6 BRA `(.L_x_10) ;  /* 0x00000000002ce947 */ /* 0x000fec0003800000 */
[----:B------:R-:W-:Y:S01]  /*0640*/  @P2 IMAD.MOV.U32 R5, RZ, RZ, R3 ;  /* 0x000000ffff052224 */ /* 0x000fe200078e0003 */
[----:B------:R-:W-:Y:S01]  /*0650*/  LOP3.LUT R4, R4, 0x1f, RZ, 0xc0, !PT ;  /* 0x0000001f04047812 */ /* 0x000fe200078ec0ff */
[----:B------:R-:W-:Y:S02]  /*0660*/  @P1 IMAD.MOV.U32 R5, RZ, RZ, R10 ;  /* 0x000000ffff051224 */ /* 0x000fe400078e000a */
[----:B------:R-:W-:Y:S01]  /*0670*/  @P0 IMAD.MOV.U32 R5, RZ, RZ, R11 ;  /* 0x000000ffff050224 */ /* 0x000fe200078e000b */
[----:B------:R-:W-:Y:S01]  /*0680*/  ISETP.EQ.AND P0, PT, R8, 0x8, PT ;  /* 0x000000080800780c */ /* 0x000fe20003f02270 */
[----:B------:R-:W-:Y:S01]  /*0690*/  @P3 IMAD.MOV.U32 R5, RZ, RZ, R12 ;  /* 0x000000ffff053224 */ /* 0x000fe200078e000c */
[----:B------:R-:W-:Y:S01]  /*06a0*/  SHF.L.W.U32.HI R7, R6, R4, R7 ;  /* 0x0000000406077219 */ /* 0x000fe20000010e07 */
[----:B------:R-:W-:Y:S01]  /*06b0*/  @P5 IMAD.MOV.U32 R5, RZ, RZ, R13 ;  /* 0x000000ffff055224 */ /* 0x000fe200078e000d */
[----:B------:R-:W-:-:S09]  /*06c0*/  @P4 MOV R5, R14 ;  /* 0x0000000e00054202 */ /* 0x000fd20000000f00 */
[----:B------:R-:W-:-:S05]  /*06d0*/  @P0 IMAD.MOV.U32 R5, RZ, RZ, R9 ;  /* 0x000000ffff050224 */ /* 0x000fca00078e0009 */
[----:B------:R-:W-:-:S07]  /*06e0*/  SHF.L.W.U32.HI R6, R5, R4, R6 ;  /* 0x0000000405067219 */ /* 0x000fce0000010e06 */
.L_x_10:
[----:B------:R-:W-:Y:S05]  /*06f0*/  BSYNC.RECONVERGENT B1 ;  /* 0x0000000000017941 */ /* 0x000fea0003800200 */
.L_x_9:
[C---:B------:R-:W-:Y:S01]  /*0700*/  SHF.L.W.U32.HI R15, R6.reuse, 0x2, R7 ;  /* 0x00000002060f7819 */ /* 0x040fe20000010e07 */
[----:B------:R-:W-:Y:S01]  /*0710*/  IMAD.SHL.U32 R6, R6, 0x4, RZ ;  /* 0x0000000406067824 */ /* 0x000fe200078e00ff */
[----:B------:R-:W-:Y:S01]  /*0720*/  UMOV UR4, 0x54442d19 ;  /* 0x54442d1900047882 */ /* 0x000fe20000000000 */
[----:B------:R-:W-:Y:S01]  /*0730*/  UMOV UR5, 0x3bf921fb ;  /* 0x3bf921fb00057882 */ /* 0x000fe20000000000 */
[----:B------:R-:W-:Y:S02]  /*0740*/  SHF.R.S32.HI R4, RZ, 0x1f, R15 ;  /* 0x0000001fff047819 */ /* 0x000fe4000001140f */
[----:B------:R-:W-:Y:S02]  /*0750*/  ISETP.GE.AND P0, PT, R0, RZ, PT ;  /* 0x000000ff0000720c */ /* 0x000fe40003f06270 */
[C---:B------:R-:W-:Y:S02]  /*0760*/  LOP3.LUT R8, R4.reuse, R6, RZ, 0x3c, !PT ;  /* 0x0000000604087212 */ /* 0x040fe400078e3cff */
[----:B------:R-:W-:-:S02]  /*0770*/  LOP3.LUT R9, R4, R15, RZ, 0x3c, !PT ;  /* 0x0000000f04097212 */ /* 0x000fc400078e3cff */
[----:B------:R-:W-:Y:S02]  /*0780*/  SHF.R.U32.HI R6, RZ, 0x1e, R7 ;  /* 0x0000001eff067819 */ /* 0x000fe40000011607 */
[----:B------:R-:W0:Y:S01]  /*0790*/  I2F.F64.S64 R4, R8 ;  /* 0x0000000800047312 */ /* 0x000e220000301c00 */
[C---:B------:R-:W-:Y:S02]  /*07a0*/  LOP3.LUT R0, R15.reuse, R0, RZ, 0x3c, !PT ;  /* 0x000000000f007212 */ /* 0x040fe400078e3cff */
[----:B------:R-:W-:Y:S02]  /*07b0*/  LEA.HI R6, R15, R6, RZ, 0x1 ;  /* 0x000000060f067211 */ /* 0x000fe400078f08ff */
[----:B------:R-:W-:-:S03]  /*07c0*/  ISETP.GE.AND P1, PT, R0, RZ, PT ;  /* 0x000000ff0000720c */ /* 0x000fc60003f26270 */
[----:B------:R-:W-:-:S04]  /*07d0*/  IMAD.MOV R0, RZ, RZ, -R6 ;  /* 0x000000ffff007224 */ /* 0x000fc800078e0a06 */
[----:B------:R-:W-:Y:S01]  /*07e0*/  @!P0 IMAD.MOV.U32 R6, RZ, RZ, R0 ;  /* 0x000000ffff068224 */ /* 0x000fe200078e0000 */
[----:B0-----:R-:W-:-:S10]  /*07f0*/  DMUL R4, R4, UR4 ;  /* 0x0000000404047c28 */ /* 0x001fd40008000000 */
[----:B------:R-:W0:Y:S02]  /*0800*/  F2F.F32.F64 R4, R4 ;  /* 0x0000000400047310 */ /* 0x000e240000301000 */
[----:B0-----:R-:W-:-:S07]  /*0810*/  FSEL R15, -R4, R4, !P1 ;  /* 0x00000004040f7208 */ /* 0x001fce0004800100 */
.L_x_7:
[----:B------:R-:W-:Y:S05]  /*0820*/  BSYNC.RECONVERGENT B0 ;  /* 0x0000000000007941 */ /* 0x000fea0003800200 */
.L_x_6:
[----:B------:R-:W0:Y:S02]  /*0830*/  LDC.64 R8, c[0x0][0x388] ;  /* 0x0000e200ff087b82 */ /* 0x000e240000000a00 */
[----:B0-----:R-:W-:-:S05]  /*0840*/  IMAD.WIDE R8, R2, 0x4, R8 ;  /* 0x0000000402087825 */ /* 0x001fca00078e0208 */
[----:B------:R0:W2:Y:S01]  /*0850*/  LDG.E R4, desc[UR6][R8.64] ;  /* 0x0000000608047981 */ /* 0x0000a2000c1e1900 */
[----:B------:R-:W-:Y:S02]  /*0860*/  IMAD.MOV.U32 R5, RZ, RZ, 0x37cbac00 ;  /* 0x37cbac00ff057424 */ /* 0x000fe400078e00ff */
[----:B------:R-:W-:Y:S01]  /*0870*/  FMUL R16, R15, R15 ;  /* 0x0000000f0f107220 */ /* 0x000fe20000400000 */
[----:B------:R-:W-:Y:S01]  /*0880*/  LOP3.LUT R0, R6, 0x1, RZ, 0xc0, !PT ;  /* 0x0000000106007812 */ /* 0x000fe200078ec0ff */
[----:B------:R-:W-:Y:S01]  /*0890*/  BSSY.RECONVERGENT B0, `(.L_x_11) ;  /* 0x0000076000007945 */ /* 0x000fe20003800200 */
[----:B------:R-:W-:Y:S01]  /*08a0*/  MOV R19, 0x3d2aaabb ;  /* 0x3d2aaabb00137802 */ /* 0x000fe20000000f00 */
[----:B------:R-:W-:Y:S01]  /*08b0*/  FFMA R17, R16, R5, -0.0013887860113754868507 ;  /* 0xbab607ed10117423 */ /* 0x000fe20000000005 */
[----:B------:R-:W-:Y:S02]  /*08c0*/  ISETP.NE.U32.AND P0, PT, R0, 0x1, PT ;  /* 0x000000010000780c */ /* 0x000fe40003f05070 */
[----:B------:R-:W-:Y:S01]  /*08d0*/  LOP3.LUT P1, RZ, R6, 0x2, RZ, 0xc0, !PT ;  /* 0x0000000206ff7812 */ /* 0x000fe2000782c0ff */
[----:B0-----:R-:W-:Y:S01]  /*08e0*/  IMAD.MOV.U32 R9, RZ, RZ, 0x3effffff ;  /* 0x3effffffff097424 */ /* 0x001fe200078e00ff */
[----:B------:R-:W-:-:S02]  /*08f0*/  FSEL R17, R17, -0.00019574658654164522886, !P0 ;  /* 0xb94d415311117808 */ /* 0x000fc40004000000 */
[----:B------:R-:W-:Y:S02]  /*0900*/  FSEL R19, R19, 0.0083327032625675201416, !P0 ;  /* 0x3c0885e413137808 */ /* 0x000fe40004000000 */
[----:B------:R-:W-:Y:S02]  /*0910*/  FSEL R9, -R9, -0.16666662693023681641, !P0 ;  /* 0xbe2aaaa809097808 */ /* 0x000fe40004000100 */
[----:B------:R-:W-:Y:S01]  /*0920*/  FSEL R0, R15, 1, P0 ;  /* 0x3f8000000f007808 */ /* 0x000fe20000000000 */
[----:B------:R-:W-:-:S04]  /*0930*/  FFMA R17, R16, R17, R19 ;  /* 0x0000001110117223 */ /* 0x000fc80000000013 */
[C---:B------:R-:W-:Y:S01]  /*0940*/  FFMA R17, R16.reuse, R17, R9 ;  /* 0x0000001110117223 */ /* 0x040fe20000000009 */
[----:B------:R-:W-:-:S04]  /*0950*/  FFMA R9, R16, R0, RZ ;  /* 0x0000000010097223 */ /* 0x000fc800000000ff */
[----:B------:R-:W-:-:S04]  /*0960*/  FFMA R6, R9, R17, R0 ;  /* 0x0000001109067223 */ /* 0x000fc80000000000 */
[----:B------:R-:W-:Y:S01]  /*0970*/  @P1 FADD R6, RZ, -R6 ;  /* 0x80000006ff061221 */ /* 0x000fe20000000000 */
        /* <DEDUP_REMOVED lines=12> */
[----:B------:R-:W-:Y:S02]  /*0a40*/  IMAD.SHL.U32 R7, R4, 0x100, RZ ;  /* 0x0000010004077824 */ /* 0x000fe400078e00ff */
[----:B------:R-:W-:Y:S02]  /*0a50*/  HFMA2 R15, -RZ, RZ, 0, 0 ;  /* 0x00000000ff0f7431 */ /* 0x000fe400000001ff */
[----:B------:R-:W-:Y:S01]  /*0a60*/  IMAD.MOV.U32 R0, RZ, RZ, RZ ;  /* 0x000000ffff007224 */ /* 0x000fe200078e00ff */
[----:B------:R-:W0:Y:S01]  /*0a70*/  LDCU.64 UR8, c[0x4][URZ] ;  /* 0x01000000ff0877ac */ /* 0x000e220008000a00 */
[----:B------:R-:W-:Y:S01]  /*0a80*/  LOP3.LUT R7, R7, 0x80000000, RZ, 0xfc, !PT ;  /* 0x8000000007077812 */ /* 0x000fe200078efcff */
[----:B------:R-:W-:Y:S01]  /*0a90*/  UMOV UR5, URZ ;  /* 0x000000ff00057c82 */ /* 0x000fe20008000000 */
[----:B------:R-:W-:-:S05]  /*0aa0*/  UMOV UR4, URZ ;  /* 0x000000ff00047c82 */ /* 0x000fca0008000000 */
.L_x_13:
[----:B0-----:R-:W-:Y:S02]  /*0ab0*/  IMAD.U32 R16, RZ, RZ, UR8 ;  /* 0x00000008ff107e24 */ /* 0x001fe4000f8e00ff */
[----:B------:R-:W-:-:S05]  /*0ac0*/  IMAD.U32 R17, RZ, RZ, UR9 ;  /* 0x00000009ff117e24 */ /* 0x000fca000f8e00ff */
        /* <DEDUP_REMOVED lines=15> */
[--C-:B------:R-:W-:Y:S01]  /*0bc0*/  @P0 IMAD.MOV.U32 R3, RZ, RZ, R8.reuse ;  /* 0x000000ffff030224 */ /* 0x100fe200078e0008 */
        /* <DEDUP_REMOVED lines=9> */
[----:B------:R-:W-:Y:S02]  /*0c60*/  LOP3.LUT P6, RZ, R7, 0x1f, RZ, 0xc0, !PT ;  /* 0x0000001f07ff7812 */ /* 0x000fe400078cc0ff */
[----:B------:R-:W-:-:S04]  /*0c70*/  IADD3 R8, PT, PT, R8, -0x80, RZ ;  /* 0xffffff8008087810 */ /* 0x000fc80007ffe0ff */
        /* <DEDUP_REMOVED lines=10> */
[----:B------:R-:W-:Y:S02]  /*0d20*/  @P4 IMAD.MOV.U32 R9, RZ, RZ, R3 ;  /* 0x000000ffff094224 */ /* 0x000fe400078e0003 */
[----:B------:R-:W-:Y:S01]  /*0d30*/  @P4 IMAD.MOV.U32 R8, RZ, RZ, R10 ;  /* 0x000000ffff084224 */ /* 0x000fe200078e000a */
[----:B------:R-:W-:Y:S01]  /*0d40*/  ISETP.EQ.AND P4, PT, R15, 0x4, PT ;  /* 0x000000040f00780c */ /* 0x000fe20003f82270 */
[--C-:B------:R-:W-:Y:S01]  /*0d50*/  @P2 IMAD.MOV.U32 R8, RZ, RZ, R11.reuse ;  /* 0x000000ffff082224 */ /* 0x100fe200078e000b */
[----:B------:R-:W-:Y:S01]  /*0d60*/  @P2 MOV R9, R10 ;  /* 0x0000000a00092202 */ /* 0x000fe20000000f00 */
[----:B------:R-:W-:Y:S01]  /*0d70*/  @P1 IMAD.MOV.U32 R8, RZ, RZ, R12 ;  /* 0x000000ffff081224 */ /* 0x000fe200078e000c */
[----:B------:R-:W-:Y:S01]  /*0d80*/  @P0 MOV R8, R13 ;  /* 0x0000000d00080202 */ /* 0x000fe20000000f00 */
[----:B------:R-:W-:-:S02]  /*0d90*/  @P1 IMAD.MOV.U32 R9, RZ, RZ, R11 ;  /* 0x000000ffff091224 */ /* 0x000fc400078e000b */
[----:B------:R-:W-:Y:S02]  /*0da0*/  @P0 IMAD.MOV.U32 R9, RZ, RZ, R12 ;  /* 0x000000ffff090224 */ /* 0x000fe400078e000c */
[----:B------:R-:W-:Y:S02]  /*0db0*/  @P3 IMAD.MOV.U32 R8, RZ, RZ, R14 ;  /* 0x000000ffff083224 */ /* 0x000fe400078e000e */
[----:B------:R-:W-:Y:S02]  /*0dc0*/  @P5 IMAD.MOV.U32 R8, RZ, RZ, R0 ;  /* 0x000000ffff085224 */ /* 0x000fe400078e0000 */
[----:B------:R-:W-:Y:S02]  /*0dd0*/  @P3 IMAD.MOV.U32 R9, RZ, RZ, R13 ;  /* 0x000000ffff093224 */ /* 0x000fe400078e000d */
[----:B------:R-:W-:Y:S01]  /*0de0*/  @P5 IMAD.MOV.U32 R9, RZ, RZ, R14 ;  /* 0x000000ffff095224 */ /* 0x000fe200078e000e */
[----:B------:R-:W-:Y:S01]  /*0df0*/  @P4 MOV R9, R0 ;  /* 0x0000000000094202 */ /* 0x000fe20000000f00 */
[----:B------:R-:W-:Y:S01]  /*0e00*/  IMAD.MOV.U32 R16, RZ, RZ, R8 ;  /* 0x000000ffff107224 */ /* 0x000fe200078e0008 */
[----:B------:R-:W-:Y:S06]  /*0e10*/  @!P6 BRA `(.L_x_15) ;  /* 0x000000000028e947 */ /* 0x000fec0003800000 */
[----:B------:R-:W-:Y:S01]  /*0e20*/  @P1 IMAD.MOV.U32 R3, RZ, RZ, R10 ;  /* 0x000000ffff031224 */ /* 0x000fe200078e000a */
[----:B------:R-:W-:Y:S01]  /*0e30*/  LOP3.LUT R7, R7, 0x1f, RZ, 0xc0, !PT ;  /* 0x0000001f07077812 */ /* 0x000fe200078ec0ff */
[----:B------:R-:W-:Y:S01]  /*0e40*/  @P0 IMAD.MOV.U32 R3, RZ, RZ, R11 ;  /* 0x000000ffff030224 */ /* 0x000fe200078e000b */
[----:B------:R-:W-:Y:S01]  /*0e50*/  ISETP.EQ.AND P0, PT, R15, 0x8, PT ;  /* 0x000000080f00780c */ /* 0x000fe20003f02270 */
[----:B------:R-:W-:Y:S01]  /*0e60*/  @P3 IMAD.MOV.U32 R3, RZ, RZ, R12 ;  /* 0x000000ffff033224 */ /* 0x000fe200078e000c */
[----:B------:R-:W-:Y:S01]  /*0e70*/  @P5 MOV R3, R13 ;  /* 0x0000000d00035202 */ /* 0x000fe20000000f00 */
[----:B------:R-:W-:Y:S01]  /*0e80*/  @P4 IMAD.MOV.U32 R3, RZ, RZ, R14 ;  /* 0x000000ffff034224 */ /* 0x000fe200078e000e */
[----:B------:R-:W-:-:S09]  /*0e90*/  SHF.L.W.U32.HI R16, R9, R7, R16 ;  /* 0x0000000709107219 */ /* 0x000fd20000010e10 */
[----:B------:R-:W-:-:S05]  /*0ea0*/  @P0 IMAD.MOV.U32 R3, RZ, RZ, R0 ;  /* 0x000000ffff030224 */ /* 0x000fca00078e0000 */
[----:B------:R-:W-:-:S07]  /*0eb0*/  SHF.L.W.U32.HI R9, R3, R7, R9 ;  /* 0x0000000703097219 */ /* 0x000fce0000010e09 */
.L_x_15:
[----:B------:R-:W-:Y:S05]  /*0ec0*/  BSYNC.RECONVERGENT B1 ;  /* 0x0000000000017941 */ /* 0x000fea0003800200 */
.L_x_14:
[C---:B------:R-:W-:Y:S01]  /*0ed0*/  SHF.L.W.U32.HI R0, R9.reuse, 0x2, R16 ;  /* 0x0000000209007819 */ /* 0x040fe20000010e10 */
[----:B------:R-:W-:Y:S01]  /*0ee0*/  IMAD.SHL.U32 R9, R9, 0x4, RZ ;  /* 0x0000000409097824 */ /* 0x000fe200078e00ff */
[----:B------:R-:W-:Y:S01]  /*0ef0*/  UMOV UR4, 0x54442d19 ;  /* 0x54442d1900047882 */ /* 0x000fe20000000000 */
[----:B------:R-:W-:Y:S01]  /*0f00*/  UMOV UR5, 0x3bf921fb ;  /* 0x3bf921fb00057882 */ /* 0x000fe20000000000 */
[----:B------:R-:W-:Y:S02]  /*0f10*/  SHF.R.S32.HI R3, RZ, 0x1f, R0 ;  /* 0x0000001fff037819 */ /* 0x000fe40000011400 */
[----:B------:R-:W-:Y:S02]  /*0f20*/  SHF.R.U32.HI R7, RZ, 0x1e, R16 ;  /* 0x0000001eff077819 */ /* 0x000fe40000011610 */
[C---:B------:R-:W-:Y:S02]  /*0f30*/  LOP3.LUT R10, R3.reuse, R9, RZ, 0x3c, !PT ;  /* 0x00000009030a7212 */ /* 0x040fe400078e3cff */
[----:B------:R-:W-:-:S02]  /*0f40*/  LOP3.LUT R11, R3, R0, RZ, 0x3c, !PT ;  /* 0x00000000030b7212 */ /* 0x000fc400078e3cff */
[----:B------:R-:W-:Y:S02]  /*0f50*/  ISETP.GE.AND P0, PT, R4, RZ, PT ;  /* 0x000000ff0400720c */ /* 0x000fe40003f06270 */
[----:B------:R-:W0:Y:S01]  /*0f60*/  I2F.F64.S64 R8, R10 ;  /* 0x0000000a00087312 */ /* 0x000e220000301c00 */
[C---:B------:R-:W-:Y:S02]  /*0f70*/  LEA.HI R7, R0.reuse, R7, RZ, 0x1 ;  /* 0x0000000700077211 */ /* 0x040fe400078f08ff */
[----:B------:R-:W-:-:S03]  /*0f80*/  LOP3.LUT R4, R0, R4, RZ, 0x3c, !PT ;  /* 0x0000000400047212 */ /* 0x000fc600078e3cff */
[----:B------:R-:W-:Y:S01]  /*0f90*/  IMAD.MOV R0, RZ, RZ, -R7 ;  /* 0x000000ffff007224 */ /* 0x000fe200078e0a07 */
[----:B------:R-:W-:-:S04]  /*0fa0*/  ISETP.GE.AND P1, PT, R4, RZ, PT ;  /* 0x000000ff0400720c */ /* 0x000fc80003f26270 */
[----:B------:R-:W-:Y:S01]  /*0fb0*/  @!P0 MOV R7, R0 ;  /* 0x0000000000078202 */ /* 0x000fe20000000f00 */
[----:B0-----:R-:W-:-:S10]  /*0fc0*/  DMUL R8, R8, UR4 ;  /* 0x0000000408087c28 */ /* 0x001fd40008000000 */
[----:B------:R-:W0:Y:S02]  /*0fd0*/  F2F.F32.F64 R8, R8 ;  /* 0x0000000800087310 */ /* 0x000e240000301000 */
[----:B0-----:R-:W-:-:S07]  /*0fe0*/  FSEL R0, -R8, R8, !P1 ;  /* 0x0000000808007208 */ /* 0x001fce0004800100 */
.L_x_12:
[----:B------:R-:W-:Y:S05]  /*0ff0*/  BSYNC.RECONVERGENT B0 ;  /* 0x0000000000007941 */ /* 0x000fea0003800200 */
.L_x_11:
[----:B------:R-:W-:Y:S01]  /*1000*/  FMUL R3, R0, R0 ;  /* 0x0000000000037220 */ /* 0x000fe20000400000 */
[----:B------:R-:W-:Y:S01]  /*1010*/  LOP3.LUT R4, R7, 0x1, RZ, 0xc0, !PT ;  /* 0x0000000107047812 */ /* 0x000fe200078ec0ff */
[----:B------:R-:W-:Y:S02]  /*1020*/  IMAD.MOV.U32 R10, RZ, RZ, 0x3c0885e4 ;  /* 0x3c0885e4ff0a7424 */ /* 0x000fe400078e00ff */
[----:B------:R-:W-:Y:S01]  /*1030*/  FFMA R8, R3, R5, -0.0013887860113754868507 ;  /* 0xbab607ed03087423 */ /* 0x000fe20000000005 */
[----:B------:R-:W-:Y:S01]  /*1040*/  ISETP.NE.U32.AND P0, PT, R4, 0x1, PT ;  /* 0x000000010400780c */ /* 0x000fe20003f05070 */
[----:B------:R-:W-:Y:S01]  /*1050*/  VIADD R7, R7, 0x1 ;  /* 0x0000000107077836 */ /* 0x000fe20000000000 */
[----:B------:R-:W0:Y:S01]  /*1060*/  LDC.64 R4, c[0x0][0x390] ;  /* 0x0000e400ff047b82 */ /* 0x000e220000000a00 */
[----:B------:R-:W-:Y:S01]  /*1070*/  IMAD.MOV.U32 R9, RZ, RZ, 0x3e2aaaa8 ;  /* 0x3e2aaaa8ff097424 */ /* 0x000fe200078e00ff */
[----:B------:R-:W-:Y:S02]  /*1080*/  FSEL R8, R8, -0.00019574658654164522886, P0 ;  /* 0xb94d415308087808 */ /* 0x000fe40000000000 */
[----:B------:R-:W-:-:S02]  /*1090*/  FSEL R10, R10, 0.041666727513074874878, !P0 ;  /* 0x3d2aaabb0a0a7808 */ /* 0x000fc40004000000 */
[----:B------:R-:W-:Y:S02]  /*10a0*/  LOP3.LUT P1, RZ, R7, 0x2, RZ, 0xc0, !PT ;  /* 0x0000000207ff7812 */ /* 0x000fe4000782c0ff */
[----:B------:R-:W-:Y:S01]  /*10b0*/  FSEL R7, -R9, -0.4999999701976776123, !P0 ;  /* 0xbeffffff09077808 */ /* 0x000fe20004000100 */
[----:B------:R-:W-:Y:S01]  /*10c0*/  FFMA R8, R3, R8, R10 ;  /* 0x0000000803087223 */ /* 0x000fe2000000000a */
[----:B------:R-:W-:-:S03]  /*10d0*/  FSEL R0, R0, 1, !P0 ;  /* 0x3f80000000007808 */ /* 0x000fc60004000000 */
[C---:B------:R-:W-:Y:S02]  /*10e0*/  FFMA R7, R3.reuse, R8, R7 ;  /* 0x0000000803077223 */ /* 0x040fe40000000007 */
[----:B------:R-:W-:-:S04]  /*10f0*/  FFMA R3, R3, R0, RZ ;  /* 0x0000000003037223 */ /* 0x000fc800000000ff */
[----:B------:R-:W-:-:S04]  /*1100*/  FFMA R3, R3, R7, R0 ;  /* 0x0000000703037223 */ /* 0x000fc80000000000 */
[----:B------:R-:W-:Y:S01]  /*1110*/  @P1 FADD R3, RZ, -R3 ;  /* 0x80000003ff031221 */ /* 0x000fe20000000000 */
[----:B0-----:R-:W-:-:S04]  /*1120*/  IMAD.WIDE R4, R2, 0x4, R4 ;  /* 0x0000000402047825 */ /* 0x001fc800078e0204 */
[----:B------:R-:W-:-:S05]  /*1130*/  FADD R3, R6, R3 ;  /* 0x0000000306037221 */ /* 0x000fca0000000000 */
[----:B------:R-:W-:Y:S01]  /*1140*/  STG.E desc[UR6][R4.64], R3 ;  /* 0x0000000304007986 */ /* 0x000fe2000c101906 */
[----:B------:R-:W-:Y:S05]  /*1150*/  EXIT ;  /* 0x000000000000794d */ /* 0x000fea0003800000 */
.L_x_16:
        /* <DEDUP_REMOVED lines=10> */
.L_x_20:


//--------------------- .nv.global.init           --------------------------
	.section	.nv.global.init,"aw",@progbits
	.align	4
.nv.global.init:
	.type		__cudart_i2opi_f,@object
	.size		__cudart_i2opi_f,(.L_0 - __cudart_i2opi_f)
__cudart_i2opi_f:
        /*0000*/ 	.byte	0x41, 0x90, 0x43, 0x3c, 0x99, 0x95, 0x62, 0xdb, 0xc0, 0xdd, 0x34, 0xf5, 0xd1, 0x57, 0x27, 0xfc
        /*0010*/ 	.byte	0x29, 0x15, 0x44, 0x4e, 0x6e, 0x83, 0xf9, 0xa2
.L_0:


//--------------------- .nv.shared.reserved.0     --------------------------
	.section	.nv.shared.reserved.0,"aw",@nobits
	.weak		__nv_reservedSMEM_offset_0_alias
	.size		__nv_reservedSMEM_offset_0_alias, 0, 64
	.other		__nv_reservedSMEM_offset_0_alias,@"STO_CUDA_RESERVED_SHARED STV_DEFAULT"
__nv_reservedSMEM_offset_0_alias:
	.zero		0
	.zero		64


//--------------------- .nv.constant0._Z15process_kernel3PfS_i --------------------------
	.section	.nv.constant0._Z15process_kernel3PfS_i,"a",@progbits
	.sectionflags	@""
	.align	4
.nv.constant0._Z15process_kernel3PfS_i:
	.zero		916


//--------------------- .nv.constant0._Z15process_kernel2PfS_i --------------------------
	.section	.nv.constant0._Z15process_kernel2PfS_i,"a",@progbits
	.sectionflags	@""
	.align	4
.nv.constant0._Z15process_kernel2PfS_i:
	.zero		916


//--------------------- .nv.constant0._Z15process_kernel1PfS_S_i --------------------------
	.section	.nv.constant0._Z15process_kernel1PfS_S_i,"a",@progbits
	.sectionflags	@""
	.align	4
.nv.constant0._Z15process_kernel1PfS_S_i:
	.zero		924


//--------------------- SYMBOLS --------------------------

	.type		.nv.reservedSmem.offset0,@object
	.size		.nv.reservedSmem.offset0,0x4
